def attn_fwd(
    Q,
    K,
    V,
    Out,
    Lse,
    sm_scale,
    stride_qz,
    stride_qh,
    stride_qm,
    stride_qk,
    stride_kz,
    stride_kh,
    stride_kn,
    stride_kk,
    stride_vz,
    stride_vh,
    stride_vn,
    stride_vk,
    stride_oz,
    stride_oh,
    stride_om,
    stride_ok,
    seqlen_q,
    seqlen_k,
    BLOCK_M: tl.constexpr,
    BLOCK_N: tl.constexpr,
    HEAD_DIM: tl.constexpr,
    CAUSAL: tl.constexpr,
):
    start_m = tl.program_id(0)
    off_hz = tl.program_id(1)
    q_off = off_hz * stride_qh
    k_off = off_hz * stride_kh
    v_off = off_hz * stride_vh
    offs_m = start_m * BLOCK_M + tl.arange(0, BLOCK_M)
    offs_d = tl.arange(0, HEAD_DIM)
    offs_n = tl.arange(0, BLOCK_N)
    q_ptrs = Q + q_off + offs_m[:, None] * stride_qm + offs_d[None, :] * stride_qk
    k_ptrs = K + k_off + offs_d[:, None] * stride_kk + offs_n[None, :] * stride_kn
    v_ptrs = V + v_off + offs_n[:, None] * stride_vn + offs_d[None, :] * stride_vk
    m_i = tl.full([BLOCK_M], float("-inf"), dtype=tl.float32)
    l_i = tl.zeros([BLOCK_M], dtype=tl.float32) + 1.0
    acc = tl.zeros([BLOCK_M, HEAD_DIM], dtype=tl.float32)
    q = tl.load(q_ptrs)
    acc, l_i, m_i = _attn_fwd_inner(
        acc,
        l_i,
        m_i,
        q,
        k_ptrs,
        v_ptrs,
        sm_scale,
        stride_kn,
        stride_vn,
        start_m,
        seqlen_k,
        BLOCK_M,
        BLOCK_N,
        HEAD_DIM,
        CAUSAL,
    )
    acc = acc / l_i[:, None]
    lse = m_i + tl.math.log2(l_i) / 1.4426950408889634
    o_ptrs = (
        Out
        + off_hz * stride_oh
        + offs_m[:, None] * stride_om
        + offs_d[None, :] * stride_ok
    )
    tl.store(o_ptrs, acc.to(Out.dtype.element_ty))
    tl.store(Lse + off_hz * seqlen_q + offs_m, lse)

# config = {"BLOCK_M": 64, "BLOCK_N": 32, "HEAD_DIM": 16, "arch": "sm_100", "causal": true, "dtype": "bf16", "num_stages": 2, "num_warps": 4}
# arch = sm_100


// ===== COMPILED SASS (sm_100a) =====

	.target	sm_100a

	.elftype	@"ET_EXEC"


//--------------------- .note.nv.tkinfo           --------------------------
	.section	.note.nv.tkinfo,"",@"SHT_NOTE"
	.sectionflags	@"SHF_NOTE_NV_TKINFO"
	.tkinfo
        /*0018*/ 	.word	0x00000081
        /*0030*/ 	.string	""
        /*0030*/ 	.string	"ptxas-blackwell"
        /*0030*/ 	.string	"Cuda compilation tools, release 12.9, V12.9.86"
        /*0030*/ 	.string	"Build cuda_12.9.r12.9/compiler.36037853_0"
        /*0030*/ 	.string	"-v  -suppress-debug-info  -lineinfo  -arch sm_100a "



//--------------------- .note.nv.cuver            --------------------------
	.section	.note.nv.cuver,"",@"SHT_NOTE"
	.sectionflags	@"SHF_NOTE_NV_CUVER"
        /*0018*/ 	.short	0x0001
        /*001a*/ 	.short	0x0064
        /*001c*/ 	.short	0x0001
        /*001e*/ 	.short	0x0000
        /*0020*/ 	.short	0x0001
        /*0022*/ 	.short	0x0000


//--------------------- .nv.info                  --------------------------
	.section	.nv.info,"",@"SHT_CUDA_INFO"
	.align	4


	//----- nvinfo : EIATTR_REGCOUNT
	.align		4
        /*0000*/ 	.byte	0x04, 0x2f
        /*0002*/ 	.short	(.L_5 - .L_4)
	.align		4
.L_4:
        /*0004*/ 	.word	index@(attn_fwd)
        /*0008*/ 	.word	0x00000038


	//----- nvinfo : EIATTR_FRAME_SIZE
	.align		4
.L_5:
        /*000c*/ 	.byte	0x04, 0x11
        /*000e*/ 	.short	(.L_7 - .L_6)
	.align		4
.L_6:
        /*0010*/ 	.word	index@($__internal_2_$__cuda_sm10x_tcgen05_guardrail_trap_unallocated_columns_being_dealloced)
        /*0014*/ 	.word	0x00000000


	//----- nvinfo : EIATTR_FRAME_SIZE
	.align		4
.L_7:
        /*0018*/ 	.byte	0x04, 0x11
        /*001a*/ 	.short	(.L_9 - .L_8)
	.align		4
.L_8:
        /*001c*/ 	.word	index@($__internal_1_$__cuda_sm10x_tcgen05_guardrail_trap_phase_invalid_during_alloc)
        /*0020*/ 	.word	0x00000000


	//----- nvinfo : EIATTR_FRAME_SIZE
	.align		4
.L_9:
        /*0024*/ 	.byte	0x04, 0x11
        /*0026*/ 	.short	(.L_11 - .L_10)
	.align		4
.L_10:
        /*0028*/ 	.word	index@($__internal_0_$__cuda_sm10x_tcgen05_guardrail_trap_col_being_dealloced_not_returned_by_alloc)
        /*002c*/ 	.word	0x00000000


	//----- nvinfo : EIATTR_FRAME_SIZE
	.align		4
.L_11:
        /*0030*/ 	.byte	0x04, 0x11
        /*0032*/ 	.short	(.L_13 - .L_12)
	.align		4
.L_12:
        /*0034*/ 	.word	index@(attn_fwd)
        /*0038*/ 	.word	0x00000000


	//----- nvinfo : EIATTR_MIN_STACK_SIZE
	.align		4
.L_13:
        /*003c*/ 	.byte	0x04, 0x12
        /*003e*/ 	.short	(.L_15 - .L_14)
	.align		4
.L_14:
        /*0040*/ 	.word	index@(attn_fwd)
        /*0044*/ 	.word	0x00000000
.L_15:


//--------------------- .nv.info.attn_fwd         --------------------------
	.section	.nv.info.attn_fwd,"",@"SHT_CUDA_INFO"
	.sectionflags	@""
	.align	4


	//----- nvinfo : EIATTR_CUDA_API_VERSION
	.align		4
        /*0000*/ 	.byte	0x04, 0x37
        /*0002*/ 	.short	(.L_17 - .L_16)
.L_16:
        /*0004*/ 	.word	0x00000081


	//----- nvinfo : EIATTR_KPARAM_INFO
	.align		4
.L_17:
        /*0008*/ 	.byte	0x04, 0x17
        /*000a*/ 	.short	(.L_19 - .L_18)
.L_18:
        /*000c*/ 	.word	0x00000000
        /*0010*/ 	.short	0x0019
        /*0012*/ 	.short	0x0080
        /*0014*/ 	.byte	0x00, 0xf4, 0x21, 0x00


	//----- nvinfo : EIATTR_KPARAM_INFO
	.align		4
.L_19:
        /*0018*/ 	.byte	0x04, 0x17
        /*001a*/ 	.short	(.L_21 - .L_20)
.L_20:
        /*001c*/ 	.word	0x00000000
        /*0020*/ 	.short	0x0018
        /*0022*/ 	.short	0x0078
        /*0024*/ 	.byte	0x00, 0xf4, 0x21, 0x00


	//----- nvinfo : EIATTR_KPARAM_INFO
	.align		4
.L_21:
        /*0028*/ 	.byte	0x04, 0x17
        /*002a*/ 	.short	(.L_23 - .L_22)
.L_22:
        /*002c*/ 	.word	0x00000000
        /*0030*/ 	.short	0x0017
        /*0032*/ 	.short	0x0070
        /*0034*/ 	.byte	0x00, 0xf0, 0x11, 0x00


	//----- nvinfo : EIATTR_KPARAM_INFO
	.align		4
.L_23:
        /*0038*/ 	.byte	0x04, 0x17
        /*003a*/ 	.short	(.L_25 - .L_24)
.L_24:
        /*003c*/ 	.word	0x00000000
        /*0040*/ 	.short	0x0016
        /*0042*/ 	.short	0x006c
        /*0044*/ 	.byte	0x00, 0xf0, 0x11, 0x00


	//----- nvinfo : EIATTR_KPARAM_INFO
	.align		4
.L_25:
        /*0048*/ 	.byte	0x04, 0x17
        /*004a*/ 	.short	(.L_27 - .L_26)
.L_26:
        /*004c*/ 	.word	0x00000000
        /*0050*/ 	.short	0x0015
        /*0052*/ 	.short	0x0068
        /*0054*/ 	.byte	0x00, 0xf0, 0x11, 0x00


	//----- nvinfo : EIATTR_KPARAM_INFO
	.align		4
.L_27:
        /*0058*/ 	.byte	0x04, 0x17
        /*005a*/ 	.short	(.L_29 - .L_28)
.L_28:
        /*005c*/ 	.word	0x00000000
        /*0060*/ 	.short	0x0014
        /*0062*/ 	.short	0x0064
        /*0064*/ 	.byte	0x00, 0xf0, 0x11, 0x00


	//----- nvinfo : EIATTR_KPARAM_INFO
	.align		4
.L_29:
        /*0068*/ 	.byte	0x04, 0x17
        /*006a*/ 	.short	(.L_31 - .L_30)
.L_30:
        /*006c*/ 	.word	0x00000000
        /*0070*/ 	.short	0x0013
        /*0072*/ 	.short	0x0060
        /*0074*/ 	.byte	0x00, 0xf0, 0x11, 0x00


	//----- nvinfo : EIATTR_KPARAM_INFO
	.align		4
.L_31:
        /*0078*/ 	.byte	0x04, 0x17
        /*007a*/ 	.short	(.L_33 - .L_32)
.L_32:
        /*007c*/ 	.word	0x00000000
        /*0080*/ 	.short	0x0012
        /*0082*/ 	.short	0x005c
        /*0084*/ 	.byte	0x00, 0xf0, 0x11, 0x00


	//----- nvinfo : EIATTR_KPARAM_INFO
	.align		4
.L_33:
        /*0088*/ 	.byte	0x04, 0x17
        /*008a*/ 	.short	(.L_35 - .L_34)
.L_34:
        /*008c*/ 	.word	0x00000000
        /*0090*/ 	.short	0x0011
        /*0092*/ 	.short	0x0058
        /*0094*/ 	.byte	0x00, 0xf0, 0x11, 0x00


	//----- nvinfo : EIATTR_KPARAM_INFO
	.align		4
.L_35:
        /*0098*/ 	.byte	0x04, 0x17
        /*009a*/ 	.short	(.L_37 - .L_36)
.L_36:
        /*009c*/ 	.word	0x00000000
        /*00a0*/ 	.short	0x0010
        /*00a2*/ 	.short	0x0054
        /*00a4*/ 	.byte	0x00, 0xf0, 0x11, 0x00


	//----- nvinfo : EIATTR_KPARAM_INFO
	.align		4
.L_37:
        /*00a8*/ 	.byte	0x04, 0x17
        /*00aa*/ 	.short	(.L_39 - .L_38)
.L_38:
        /*00ac*/ 	.word	0x00000000
        /*00b0*/ 	.short	0x000f
        /*00b2*/ 	.short	0x0050
        /*00b4*/ 	.byte	0x00, 0xf0, 0x11, 0x00


	//----- nvinfo : EIATTR_KPARAM_INFO
	.align		4
.L_39:
        /*00b8*/ 	.byte	0x04, 0x17
        /*00ba*/ 	.short	(.L_41 - .L_40)
.L_40:
        /*00bc*/ 	.word	0x00000000
        /*00c0*/ 	.short	0x000e
        /*00c2*/ 	.short	0x004c
        /*00c4*/ 	.byte	0x00, 0xf0, 0x11, 0x00


	//----- nvinfo : EIATTR_KPARAM_INFO
	.align		4
.L_41:
        /*00c8*/ 	.byte	0x04, 0x17
        /*00ca*/ 	.short	(.L_43 - .L_42)
.L_42:
        /*00cc*/ 	.word	0x00000000
        /*00d0*/ 	.short	0x000d
        /*00d2*/ 	.short	0x0048
        /*00d4*/ 	.byte	0x00, 0xf0, 0x11, 0x00


	//----- nvinfo : EIATTR_KPARAM_INFO
	.align		4
.L_43:
        /*00d8*/ 	.byte	0x04, 0x17
        /*00da*/ 	.short	(.L_45 - .L_44)
.L_44:
        /*00dc*/ 	.word	0x00000000
        /*00e0*/ 	.short	0x000c
        /*00e2*/ 	.short	0x0044
        /*00e4*/ 	.byte	0x00, 0xf0, 0x11, 0x00


	//----- nvinfo : EIATTR_KPARAM_INFO
	.align		4
.L_45:
        /*00e8*/ 	.byte	0x04, 0x17
        /*00ea*/ 	.short	(.L_47 - .L_46)
.L_46:
        /*00ec*/ 	.word	0x00000000
        /*00f0*/ 	.short	0x000b
        /*00f2*/ 	.short	0x0040
        /*00f4*/ 	.byte	0x00, 0xf0, 0x11, 0x00


	//----- nvinfo : EIATTR_KPARAM_INFO
	.align		4
.L_47:
        /*00f8*/ 	.byte	0x04, 0x17
        /*00fa*/ 	.short	(.L_49 - .L_48)
.L_48:
        /*00fc*/ 	.word	0x00000000
        /*0100*/ 	.short	0x000a
        /*0102*/ 	.short	0x003c
        /*0104*/ 	.byte	0x00, 0xf0, 0x11, 0x00


	//----- nvinfo : EIATTR_KPARAM_INFO
	.align		4
.L_49:
        /*0108*/ 	.byte	0x04, 0x17
        /*010a*/ 	.short	(.L_51 - .L_50)
.L_50:
        /*010c*/ 	.word	0x00000000
        /*0110*/ 	.short	0x0009
        /*0112*/ 	.short	0x0038
        /*0114*/ 	.byte	0x00, 0xf0, 0x11, 0x00


	//----- nvinfo : EIATTR_KPARAM_INFO
	.align		4
.L_51:
        /*0118*/ 	.byte	0x04, 0x17
        /*011a*/ 	.short	(.L_53 - .L_52)
.L_52:
        /*011c*/ 	.word	0x00000000
        /*0120*/ 	.short	0x0008
        /*0122*/ 	.short	0x0034
        /*0124*/ 	.byte	0x00, 0xf0, 0x11, 0x00


	//----- nvinfo : EIATTR_KPARAM_INFO
	.align		4
.L_53:
        /*0128*/ 	.byte	0x04, 0x17
        /*012a*/ 	.short	(.L_55 - .L_54)
.L_54:
        /*012c*/ 	.word	0x00000000
        /*0130*/ 	.short	0x0007
        /*0132*/ 	.short	0x0030
        /*0134*/ 	.byte	0x00, 0xf0, 0x11, 0x00


	//----- nvinfo : EIATTR_KPARAM_INFO
	.align		4
.L_55:
        /*0138*/ 	.byte	0x04, 0x17
        /*013a*/ 	.short	(.L_57 - .L_56)
.L_56:
        /*013c*/ 	.word	0x00000000
        /*0140*/ 	.short	0x0006
        /*0142*/ 	.short	0x002c
        /*0144*/ 	.byte	0x00, 0xf0, 0x11, 0x00


	//----- nvinfo : EIATTR_KPARAM_INFO
	.align		4
.L_57:
        /*0148*/ 	.byte	0x04, 0x17
        /*014a*/ 	.short	(.L_59 - .L_58)
.L_58:
        /*014c*/ 	.word	0x00000000
        /*0150*/ 	.short	0x0005
        /*0152*/ 	.short	0x0028
        /*0154*/ 	.byte	0x00, 0xf0, 0x11, 0x00


	//----- nvinfo : EIATTR_KPARAM_INFO
	.align		4
.L_59:
        /*0158*/ 	.byte	0x04, 0x17
        /*015a*/ 	.short	(.L_61 - .L_60)
.L_60:
        /*015c*/ 	.word	0x00000000
        /*0160*/ 	.short	0x0004
        /*0162*/ 	.short	0x0020
        /*0164*/ 	.byte	0x00, 0xf4, 0x21, 0x00


	//----- nvinfo : EIATTR_KPARAM_INFO
	.align		4
.L_61:
        /*0168*/ 	.byte	0x04, 0x17
        /*016a*/ 	.short	(.L_63 - .L_62)
.L_62:
        /*016c*/ 	.word	0x00000000
        /*0170*/ 	.short	0x0003
        /*0172*/ 	.short	0x0018
        /*0174*/ 	.byte	0x00, 0xf4, 0x21, 0x00


	//----- nvinfo : EIATTR_KPARAM_INFO
	.align		4
.L_63:
        /*0178*/ 	.byte	0x04, 0x17
        /*017a*/ 	.short	(.L_65 - .L_64)
.L_64:
        /*017c*/ 	.word	0x00000000
        /*0180*/ 	.short	0x0002
        /*0182*/ 	.short	0x0010
        /*0184*/ 	.byte	0x00, 0xf4, 0x21, 0x00


	//----- nvinfo : EIATTR_KPARAM_INFO
	.align		4
.L_65:
        /*0188*/ 	.byte	0x04, 0x17
        /*018a*/ 	.short	(.L_67 - .L_66)
.L_66:
        /*018c*/ 	.word	0x00000000
        /*0190*/ 	.short	0x0001
        /*0192*/ 	.short	0x0008
        /*0194*/ 	.byte	0x00, 0xf4, 0x21, 0x00


	//----- nvinfo : EIATTR_KPARAM_INFO
	.align		4
.L_67:
        /*0198*/ 	.byte	0x04, 0x17
        /*019a*/ 	.short	(.L_69 - .L_68)
.L_68:
        /*019c*/ 	.word	0x00000000
        /*01a0*/ 	.short	0x0000
        /*01a2*/ 	.short	0x0000
        /*01a4*/ 	.byte	0x00, 0xf4, 0x21, 0x00


	//----- nvinfo : EIATTR_AT_ENTRY_FRAGMENTS
	.align		4
.L_69:
        /*01a8*/ 	.byte	0x04, 0x4f
        /*01aa*/ 	.short	(.L_71 - .L_70)


	//   ....[0]....
.L_70:
        /*01ac*/ 	.word	0x00000004


	//----- nvinfo : EIATTR_RESERVED_SMEM_USED
	.align		4
.L_71:
        /*01b0*/ 	.byte	0x01, 0x41
	.zero		2


	//----- nvinfo : EIATTR_SPARSE_MMA_MASK
	.align		4
        /*01b4*/ 	.byte	0x03, 0x50
        /*01b6*/ 	.short	0x0000


	//----- nvinfo : EIATTR_TCGEN05_1CTA_USED
	.align		4
        /*01b8*/ 	.byte	0x01, 0x51
	.zero		2


	//----- nvinfo : EIATTR_MAXREG_COUNT
	.align		4
        /*01bc*/ 	.byte	0x03, 0x1b
        /*01be*/ 	.short	0x00ff


	//----- nvinfo : EIATTR_NUM_BARRIERS
	.align		4
        /*01c0*/ 	.byte	0x02, 0x4c
        /*01c2*/ 	.byte	0x01
	.zero		1


	//----- nvinfo : EIATTR_INT_WARP_WIDE_INSTR_OFFSETS
	.align		4
        /*01c4*/ 	.byte	0x04, 0x31
        /*01c6*/ 	.short	(.L_73 - .L_72)


	//   ....[0]....
.L_72:
        /*01c8*/ 	.word	0x00000920


	//   ....[1]....
        /*01cc*/ 	.word	0x00000960


	//   ....[2]....
        /*01d0*/ 	.word	0x00000cd0


	//   ....[3]....
        /*01d4*/ 	.word	0x00000d50


	//   ....[4]....
        /*01d8*/ 	.word	0x000020c0


	//   ....[5]....
        /*01dc*/ 	.word	0x00003f30


	//   ....[6]....
        /*01e0*/ 	.word	0x00003f80


	//----- nvinfo : EIATTR_COOP_GROUP_MASK_REGIDS
	.align		4
.L_73:
        /*01e4*/ 	.byte	0x04, 0x29
        /*01e6*/ 	.short	(.L_75 - .L_74)


	//   ....[0]....
.L_74:
        /*01e8*/ 	.word	0xffffffff


	//   ....[1]....
        /*01ec*/ 	.word	0xffffffff


	//   ....[2]....
        /*01f0*/ 	.word	0xffffffff


	//   ....[3]....
        /*01f4*/ 	.word	0xffffffff


	//   ....[4]....
        /*01f8*/ 	.word	0xffffffff


	//   ....[5]....
        /*01fc*/ 	.word	0xffffffff


	//   ....[6]....
        /*0200*/ 	.word	0xffffffff


	//   ....[7]....
        /*0204*/ 	.word	0xffffffff


	//----- nvinfo : EIATTR_COOP_GROUP_INSTR_OFFSETS
	.align		4
.L_75:
        /*0208*/ 	.byte	0x04, 0x28
        /*020a*/ 	.short	(.L_77 - .L_76)


	//   ....[0]....
.L_76:
        /*020c*/ 	.word	0x00000060


	//   ....[1]....
        /*0210*/ 	.word	0x00000310


	//   ....[2]....
        /*0214*/ 	.word	0x00001590


	//   ....[3]....
        /*0218*/ 	.word	0x00001a30


	//   ....[4]....
        /*021c*/ 	.word	0x00002980


	//   ....[5]....
        /*0220*/ 	.word	0x00002de0


	//   ....[6]....
        /*0224*/ 	.word	0x00003dd0


	//   ....[7]....
        /*0228*/ 	.word	0x00004030


	//----- nvinfo : EIATTR_VRC_CTA_INIT_COUNT
	.align		4
.L_77:
        /*022c*/ 	.byte	0x02, 0x4a
        /*022e*/ 	.byte	0x80
	.zero		1


	//----- nvinfo : EIATTR_MBARRIER_INSTR_OFFSETS
	.align		4
        /*0230*/ 	.byte	0x04, 0x39
        /*0232*/ 	.short	(.L_79 - .L_78)


	//   ....[0]....
.L_78:
        /*0234*/ 	.word	0x00000b90
        /*0238*/ 	.word	0x000000ff
        /*023c*/ 	.word	0x00001400
        /*0240*/ 	.short	0x0100
        /*0242*/ 	.byte	0x0a
	.zero		1


	//   ....[1]....
        /*0244*/ 	.word	0x00000d20
        /*0248*/ 	.word	0x000000ff
        /*024c*/ 	.word	0x00001408
        /*0250*/ 	.short	0x0100
        /*0252*/ 	.byte	0x0a
	.zero		1


	//   ....[2]....
        /*0254*/ 	.word	0x00000ef0
        /*0258*/ 	.word	0x000000ff
        /*025c*/ 	.word	0x00000c00
        /*0260*/ 	.short	0x0100
        /*0262*/ 	.byte	0x0a
	.zero		1


	//   ....[3]....
        /*0264*/ 	.word	0x00001020
        /*0268*/ 	.word	0x000000ff
        /*026c*/ 	.word	0x00000c00
        /*0270*/ 	.short	0x010a
        /*0272*/ 	.byte	0x0a
	.zero		1


	//   ....[4]....
        /*0274*/ 	.word	0x00001090
        /*0278*/ 	.word	0x000000ff
        /*027c*/ 	.word	0x00000c00
        /*0280*/ 	.short	0x0108
        /*0282*/ 	.byte	0x0a
	.zero		1


	//   ....[5]....
        /*0284*/ 	.word	0x00002150
        /*0288*/ 	.word	0x000000ff
        /*028c*/ 	.word	0x00001410
        /*0290*/ 	.short	0x0100
        /*0292*/ 	.byte	0x0a
	.zero		1


	//   ....[6]....
        /*0294*/ 	.word	0x00002240
        /*0298*/ 	.word	0x000000ff
        /*029c*/ 	.word	0x00001410
        /*02a0*/ 	.short	0x010a
        /*02a2*/ 	.byte	0x0a
	.zero		1


	//   ....[7]....
        /*02a4*/ 	.word	0x00002990
        /*02a8*/ 	.word	0x000000ff
        /*02ac*/ 	.word	0x00001410
        /*02b0*/ 	.short	0x0108
        /*02b2*/ 	.byte	0x0a
	.zero		1


	//   ....[8]....
        /*02b4*/ 	.word	0x00002c70
        /*02b8*/ 	.word	0x000000ff
        /*02bc*/ 	.word	0x00000000
        /*02c0*/ 	.short	0x010a
        /*02c2*/ 	.byte	0x1c
	.zero		1


	//   ....[9]....
        /*02c4*/ 	.word	0x00003330
        /*02c8*/ 	.word	0x000000ff
        /*02cc*/ 	.word	0x00000000
        /*02d0*/ 	.short	0x010a
        /*02d2*/ 	.byte	0x1c
	.zero		1


	//   ....[10]....
        /*02d4*/ 	.word	0x000034a0
        /*02d8*/ 	.word	0x000000ff
        /*02dc*/ 	.word	0x00001400
        /*02e0*/ 	.short	0x0108
        /*02e2*/ 	.byte	0x0a
	.zero		1


	//   ....[11]....
        /*02e4*/ 	.word	0x000035c0
        /*02e8*/ 	.word	0x000000ff
        /*02ec*/ 	.word	0x00001408
        /*02f0*/ 	.short	0x0108
        /*02f2*/ 	.byte	0x0a
	.zero		1


	//   ....[12]....
        /*02f4*/ 	.word	0x00004050
        /*02f8*/ 	.word	0x000000ff
        /*02fc*/ 	.word	0x00000c00
        /*0300*/ 	.short	0x010a
        /*0302*/ 	.byte	0x0a
	.zero		1


	//   ....[13]....
        /*0304*/ 	.word	0x00004080
        /*0308*/ 	.word	0x000000ff
        /*030c*/ 	.word	0x00001410
        /*0310*/ 	.short	0x010a
        /*0312*/ 	.byte	0x0a
	.zero		1


	//   ....[14]....
        /*0314*/ 	.word	0x000040b0
        /*0318*/ 	.word	0x000000ff
        /*031c*/ 	.word	0x00000000
        /*0320*/ 	.short	0x010a
        /*0322*/ 	.byte	0x1c
	.zero		1


	//   ....[15]....
        /*0324*/ 	.word	0x000040e0
        /*0328*/ 	.word	0x000000ff
        /*032c*/ 	.word	0x00000000
        /*0330*/ 	.short	0x010a
        /*0332*/ 	.byte	0x1c
	.zero		1


	//----- nvinfo : EIATTR_NUM_MBARRIERS
	.align		4
.L_79:
        /*0334*/ 	.byte	0x03, 0x38
        /*0336*/ 	.short	0xffff


	//----- nvinfo : EIATTR_EXIT_INSTR_OFFSETS
	.align		4
        /*0338*/ 	.byte	0x04, 0x1c
        /*033a*/ 	.short	(.L_81 - .L_80)


	//   ....[0]....
.L_80:
        /*033c*/ 	.word	0x00004040


	//----- nvinfo : EIATTR_REQNTID
	.align		4
.L_81:
        /*0340*/ 	.byte	0x04, 0x10
        /*0342*/ 	.short	(.L_83 - .L_82)
.L_82:
        /*0344*/ 	.word	0x00000080
        /*0348*/ 	.word	0x00000001
        /*034c*/ 	.word	0x00000001


	//----- nvinfo : EIATTR_CRS_STACK_SIZE
	.align		4
.L_83:
        /*0350*/ 	.byte	0x04, 0x1e
        /*0352*/ 	.short	(.L_85 - .L_84)
.L_84:
        /*0354*/ 	.word	0x00000000


	//----- nvinfo : EIATTR_CBANK_PARAM_SIZE
	.align		4
.L_85:
        /*0358*/ 	.byte	0x03, 0x19
        /*035a*/ 	.short	0x0088


	//----- nvinfo : EIATTR_PARAM_CBANK
	.align		4
        /*035c*/ 	.byte	0x04, 0x0a
        /*035e*/ 	.short	(.L_87 - .L_86)
	.align		4
.L_86:
        /*0360*/ 	.word	index@(.nv.constant0.attn_fwd)
        /*0364*/ 	.short	0x0380
        /*0366*/ 	.short	0x0088


	//----- nvinfo : EIATTR_SW_WAR
	.align		4
.L_87:
        /*0368*/ 	.byte	0x04, 0x36
        /*036a*/ 	.short	(.L_89 - .L_88)
.L_88:
        /*036c*/ 	.word	0x00000008
.L_89:


//--------------------- .nv.compat                --------------------------
	.section	.nv.compat,"",@"SHT_CUDA_COMPAT_INFO"
	.align	4
        /*0000*/ 	.byte	0x02, 0x02, 0x02, 0x00, 0x02, 0x05, 0x05, 0x00, 0x02, 0x03, 0x00, 0x00, 0x02, 0x06, 0x01, 0x00


//--------------------- .nv.callgraph             --------------------------
	.section	.nv.callgraph,"",@"SHT_CUDA_CALLGRAPH"
	.align	4
	.sectionentsize	8
	.align		4
        /*0000*/ 	.word	0x00000000
	.align		4
        /*0004*/ 	.word	0xffffffff
	.align		4
        /*0008*/ 	.word	0x00000000
	.align		4
        /*000c*/ 	.word	0xfffffffe
	.align		4
        /*0010*/ 	.word	0x00000000
	.align		4
        /*0014*/ 	.word	0xfffffffd
	.align		4
        /*0018*/ 	.word	0x00000000
	.align		4
        /*001c*/ 	.word	0xfffffffc


//--------------------- .nv.constant4             --------------------------
	.section	.nv.constant4,"a",@progbits
	.align	8
	.align		8
.nv.constant4:
        /*0000*/ 	.dword	_$_str


//--------------------- .text.attn_fwd            --------------------------
	.section	.text.attn_fwd,"ax",@progbits
	.align	128
        .global         attn_fwd
        .type           attn_fwd,@function
        .size           attn_fwd,(.L_x_31 - attn_fwd)
        .other          attn_fwd,@"STO_CUDA_ENTRY STV_DEFAULT"
attn_fwd:
.text.attn_fwd:
[----:B------:R-:W0:Y:S01]  /*0000*/  LDC R1, c[0x0][0x37c] ;  /* 0x0000df00ff017b82 */ /* 0x000e220000000800 */
[----:B------:R-:W1:Y:S02]  /*0010*/  S2R R0, SR_TID.X ;  /* 0x0000000000007919 */ /* 0x000e640000002100 */
[----:B-1----:R-:W-:-:S13]  /*0020*/  ISETP.GE.U32.AND P0, PT, R0, 0x20, PT ;  /* 0x000000200000780c */ /* 0x002fda0003f06070 */
[----:B------:R-:W-:Y:S02]  /*0030*/  VOTEU.ANY UP1, P0 ;  /* 0x0000000000ff7886 */ /* 0x000fe40000020100 */
[----:B0-----:R-:W-:Y:S05]  /*0040*/  BRA.U UP1, `(.L_x_0) ;  /* 0x0000000101b47547 */ /* 0x001fea000b800000 */
[----:B------:R-:W0:Y:S01]  /*0050*/  S2UR UR6, SR_CgaCtaId ;  /* 0x00000000000679c3 */ /* 0x000e220000008800 */
[----:B------:R-:W-:Y:S01]  /*0060*/  NOP ;  /* 0x0000000000007918 */ /* 0x000fe20000000000 */
[----:B------:R-:W-:Y:S02]  /*0070*/  UMOV UR4, 0x40 ;  /* 0x0000004000047882 */ /* 0x000fe40000000000 */
[----:B0-----:R-:W-:-:S09]  /*0080*/  ULEA UR4, UR6, UR4, 0x18 ;  /* 0x0000000406047291 */ /* 0x001fd2000f8ec0ff */
[----:B------:R-:W0:Y:S01]  /*0090*/  LDS.U8 R2, [UR4] ;  /* 0x00000004ff027984 */ /* 0x000e220008000000 */
[----:B------:R-:W-:Y:S02]  /*00a0*/  UMOV UR4, 0x400 ;  /* 0x0000040000047882 */ /* 0x000fe40000000000 */
[----:B------:R-:W-:Y:S01]  /*00b0*/  ULEA UR4, UR6, UR4, 0x18 ;  /* 0x0000000406047291 */ /* 0x000fe2000f8ec0ff */
[----:B0-----:R-:W-:-:S13]  /*00c0*/  ISETP.NE.AND P0, PT, R2, RZ, PT ;  /* 0x000000ff0200720c */ /* 0x001fda0003f05270 */
[----:B------:R-:W-:Y:S05]  /*00d0*/  @P0 BRA `(.L_x_1) ;  /* 0x0000000000780947 */ /* 0x000fea0003800000 */
[----:B------:R-:W-:-:S13]  /*00e0*/  ELECT P0, URZ, PT ;  /* 0x0000000000ff782f */ /* 0x000fda0003800000 */
[----:B------:R-:W-:Y:S05]  /*00f0*/  @!P0 BRA `(.L_x_2) ;  /* 0x0000000000808947 */ /* 0x000fea0003800000 */
[----:B------:R-:W-:Y:S01]  /*0100*/  UMOV UR5, 0x1 ;  /* 0x0000000100057882 */ /* 0x000fe20000000000 */
[----:B------:R-:W-:-:S04]  /*0110*/  IMAD.MOV.U32 R5, RZ, RZ, 0x1 ;  /* 0x00000001ff057424 */ /* 0x000fc800078e00ff */
[----:B------:R-:W-:Y:S04]  /*0120*/  DEPBAR.LE SB0, 0x36 ;  /* 0x00008d800000791a */ /* 0x000fe80000000000 */
[----:B------:R-:W0:Y:S02]  /*0130*/  UTCATOMSWS.FIND_AND_SET.ALIGN UP0, UR5, UR5 ;  /* 0x00000005000575e3 */ /* 0x000e240008000800 */
[----:B0-----:R-:W-:-:S04]  /*0140*/  PLOP3.LUT P0, PT, PT, PT, UP0, 0x80, 0x8 ;  /* 0x000000000008781c */ /* 0x001fc80003f0f008 */
[----:B------:R-:W-:-:S04]  /*0150*/  SEL R2, RZ, 0xffffffff, !P0 ;  /* 0xffffffffff027807 */ /* 0x000fc80004000000 */
[----:B------:R-:W-:Y:S01]  /*0160*/  ISETP.NE.AND P0, PT, R2, RZ, PT ;  /* 0x000000ff0200720c */ /* 0x000fe20003f05270 */
[----:B------:R-:W-:-:S12]  /*0170*/  IMAD.U32 R2, RZ, RZ, UR5 ;  /* 0x00000005ff027e24 */ /* 0x000fd8000f8e00ff */
[----:B------:R-:W-:Y:S05]  /*0180*/  @P0 BRA `(.L_x_3) ;  /* 0x0000000000240947 */ /* 0x000fea0003800000 */
.L_x_4:
[----:B------:R-:W-:Y:S05]  /*0190*/  NANOSLEEP 0x64 ;  /* 0x000000640000795d */ /* 0x000fea0003800000 */
[----:B------:R-:W-:-:S05]  /*01a0*/  UMOV UR5, 0x1 ;  /* 0x0000000100057882 */ /* 0x000fca0000000000 */
[----:B------:R-:W-:Y:S04]  /*01b0*/  DEPBAR.LE SB0, 0x36 ;  /* 0x00008d800000791a */ /* 0x000fe80000000000 */
[----:B------:R-:W0:Y:S02]  /*01c0*/  UTCATOMSWS.FIND_AND_SET.ALIGN UP0, UR5, UR5 ;  /* 0x00000005000575e3 */ /* 0x000e240008000800 */
[----:B0-----:R-:W-:-:S04]  /*01d0*/  PLOP3.LUT P0, PT, PT, PT, UP0, 0x80, 0x8 ;  /* 0x000000000008781c */ /* 0x001fc80003f0f008 */
[----:B------:R-:W-:-:S04]  /*01e0*/  SEL R2, RZ, 0xffffffff, !P0 ;  /* 0xffffffffff027807 */ /* 0x000fc80004000000 */
[----:B------:R-:W-:Y:S01]  /*01f0*/  ISETP.NE.AND P0, PT, R2, RZ, PT ;  /* 0x000000ff0200720c */ /* 0x000fe20003f05270 */
[----:B------:R-:W-:-:S12]  /*0200*/  IMAD.U32 R2, RZ, RZ, UR5 ;  /* 0x00000005ff027e24 */ /* 0x000fd8000f8e00ff */
[----:B------:R-:W-:Y:S05]  /*0210*/  @!P0 BRA `(.L_x_4) ;  /* 0xfffffffc00dc8947 */ /* 0x000fea000383ffff */
.L_x_3:
[C---:B------:R-:W-:Y:S01]  /*0220*/  VIADD R4, R2.reuse, 0x10 ;  /* 0x0000001002047836 */ /* 0x040fe20000000000 */
[----:B------:R-:W-:Y:S01]  /*0230*/  UMOV UR5, 0x50 ;  /* 0x0000005000057882 */ /* 0x000fe20000000000 */
[C---:B------:R-:W-:Y:S01]  /*0240*/  SHF.L.U32 R3, R5.reuse, R2, RZ ;  /* 0x0000000205037219 */ /* 0x040fe200000006ff */
[----:B------:R-:W-:Y:S01]  /*0250*/  ULEA UR5, UR6, UR5, 0x18 ;  /* 0x0000000506057291 */ /* 0x000fe2000f8ec0ff */
[----:B------:R-:W-:Y:S01]  /*0260*/  IMAD.SHL.U32 R2, R2, 0x20, RZ ;  /* 0x0000002002027824 */ /* 0x000fe200078e00ff */
[----:B------:R-:W-:-:S04]  /*0270*/  SHF.L.U32 R4, R5, R4, RZ ;  /* 0x0000000405047219 */ /* 0x000fc800000006ff */
[----:B------:R-:W-:-:S05]  /*0280*/  LOP3.LUT R3, R4, R3, RZ, 0xfc, !PT ;  /* 0x0000000304037212 */ /* 0x000fca00078efcff */
[----:B------:R0:W-:Y:S04]  /*0290*/  ATOMS.OR RZ, [UR5], R3 ;  /* 0x00000003ffff798c */ /* 0x0001e8000b000005 */
[----:B------:R0:W-:Y:S01]  /*02a0*/  STS [UR4], R2 ;  /* 0x00000002ff007988 */ /* 0x0001e20008000804 */
[----:B------:R-:W-:Y:S05]  /*02b0*/  BRA `(.L_x_2) ;  /* 0x0000000000107947 */ /* 0x000fea0003800000 */
.L_x_1:
[----:B------:R-:W-:Y:S01]  /*02c0*/  IMAD.MOV.U32 R3, RZ, RZ, -0x1 ;  /* 0xffffffffff037424 */ /* 0x000fe200078e00ff */
[----:B------:R-:W-:-:S04]  /*02d0*/  MOV R2, 0x300 ;  /* 0x0000030000027802 */ /* 0x000fc80000000f00 */
[----:B------:R0:W-:Y:S03]  /*02e0*/  STS [UR4], R3 ;  /* 0x00000003ff007988 */ /* 0x0001e60008000804 */
[----:B0-----:R-:W-:Y:S05]  /*02f0*/  CALL.REL.NOINC `($__internal_1_$__cuda_sm10x_tcgen05_guardrail_trap_phase_invalid_during_alloc) ;  /* 0x0000003c00907944 */ /* 0x001fea0003c00000 */
.L_x_2:
[----:B------:R-:W-:Y:S05]  /*0300*/  WARPSYNC.ALL ;  /* 0x0000000000007948 */ /* 0x000fea0003800000 */
[----:B------:R-:W-:Y:S01]  /*0310*/  NOP ;  /* 0x0000000000007918 */ /* 0x000fe20000000000 */
.L_x_0:
[----:B------:R-:W1:Y:S01]  /*0320*/  S2UR UR12, SR_CTAID.X ;  /* 0x00000000000c79c3 */ /* 0x000e620000002500 */
[----:B------:R-:W2:Y:S01]  /*0330*/  LDCU.64 UR4, c[0x0][0x3b0] ;  /* 0x00007600ff0477ac */ /* 0x000ea20008000a00 */
[----:B------:R-:W-:Y:S01]  /*0340*/  SHF.R.U32.HI R4, RZ, 0x6, R0 ;  /* 0x00000006ff047819 */ /* 0x000fe20000011600 */
[----:B------:R-:W-:-:S03]  /*0350*/  UMOV UR10, 0x400 ;  /* 0x00000400000a7882 */ /* 0x000fc60000000000 */
[----:B------:R-:W-:Y:S01]  /*0360*/  SGXT.U32 R4, R4, 0x1 ;  /* 0x000000010404781a */ /* 0x000fe20000000000 */
[----:B------:R-:W3:Y:S01]  /*0370*/  LDCU.64 UR22, c[0x0][0x358] ;  /* 0x00006b00ff1677ac */ /* 0x000ee20008000a00 */
[----:B------:R-:W2:Y:S08]  /*0380*/  S2UR UR7, SR_CTAID.Y ;  /* 0x00000000000779c3 */ /* 0x000eb00000002600 */
[----:B------:R-:W4:Y:S08]  /*0390*/  S2UR UR6, SR_CgaCtaId ;  /* 0x00000000000679c3 */ /* 0x000f300000008800 */
[----:B------:R-:W0:Y:S01]  /*03a0*/  LDC R16, c[0x0][0x3b8] ;  /* 0x0000ee00ff107b82 */ /* 0x000e220000000800 */
[----:B-1----:R-:W-:-:S06]  /*03b0*/  USHF.L.U32 UR12, UR12, 0x6, URZ ;  /* 0x000000060c0c7899 */ /* 0x002fcc00080006ff */
[----:B0-----:R-:W-:Y:S01]  /*03c0*/  IMAD.U32 R3, RZ, RZ, UR12 ;  /* 0x0000000cff037e24 */ /* 0x001fe2000f8e00ff */
[----:B------:R-:W0:Y:S01]  /*03d0*/  LDC.64 R20, c[0x0][0x380] ;  /* 0x0000e000ff147b82 */ /* 0x000e220000000a00 */
[----:B--2---:R-:W-:-:S03]  /*03e0*/  UIMAD UR4, UR7, UR4, URZ ;  /* 0x00000004070472a4 */ /* 0x004fc6000f8e02ff */
[----:B------:R-:W-:Y:S01]  /*03f0*/  LOP3.LUT R2, R3, 0x3f, R0, 0xf8, !PT ;  /* 0x0000003f03027812 */ /* 0x000fe200078ef800 */
[----:B------:R-:W-:Y:S02]  /*0400*/  USHF.L.U32 UR8, UR4, 0x1, URZ ;  /* 0x0000000104087899 */ /* 0x000fe400080006ff */
[----:B----4-:R-:W-:Y:S02]  /*0410*/  ULEA UR10, UR6, UR10, 0x18 ;  /* 0x0000000a060a7291 */ /* 0x010fe4000f8ec0ff */
[----:B------:R-:W-:Y:S01]  /*0420*/  IMAD R3, R2, UR5, RZ ;  /* 0x0000000502037c24 */ /* 0x000fe2000f8e02ff */
[----:B------:R-:W-:-:S03]  /*0430*/  UIMAD.WIDE UR4, UR4, 0x2, URZ ;  /* 0x00000002040478a5 */ /* 0x000fc6000f8e02ff */
[C---:B------:R-:W-:Y:S02]  /*0440*/  IMAD.SHL.U32 R5, R3.reuse, 0x2, RZ ;  /* 0x0000000203057824 */ /* 0x040fe400078e00ff */
[----:B------:R-:W-:Y:S02]  /*0450*/  IMAD R6, R4, R16, RZ ;  /* 0x0000001004067224 */ /* 0x000fe400078e02ff */
[----:B------:R-:W-:-:S04]  /*0460*/  IMAD.HI R4, R3, 0x2, RZ ;  /* 0x0000000203047827 */ /* 0x000fc800078e02ff */
[C---:B------:R-:W-:Y:S01]  /*0470*/  IMAD R7, R16.reuse, 0x2, R6 ;  /* 0x0000000210077824 */ /* 0x040fe200078e0206 */
[----:B------:R-:W-:Y:S01]  /*0480*/  BAR.SYNC.DEFER_BLOCKING 0x0 ;  /* 0x0000000000007b1d */ /* 0x000fe20000010000 */
[----:B0-----:R-:W-:Y:S02]  /*0490*/  IADD3 R20, P0, P1, R5, UR8, R20 ;  /* 0x0000000805147c10 */ /* 0x001fe4000f91e014 */
[----:B------:R-:W-:Y:S02]  /*04a0*/  IMAD R9, R16, 0x2, R7 ;  /* 0x0000000210097824 */ /* 0x000fe400078e0207 */
[----:B------:R-:W-:Y:S01]  /*04b0*/  IADD3.X R22, PT, PT, R4, UR5, R21, P0, P1 ;  /* 0x0000000504167c10 */ /* 0x000fe200087e2415 */
[----:B------:R-:W0:Y:S01]  /*04c0*/  LDCU UR5, c[0x0][0x3c8] ;  /* 0x00007900ff0577ac */ /* 0x000e220008000800 */
[----:B------:R-:W-:Y:S01]  /*04d0*/  IMAD R3, R16, 0x2, R9 ;  /* 0x0000000210037824 */ /* 0x000fe200078e0209 */
[----:B------:R-:W-:Y:S01]  /*04e0*/  LEA R4, P0, R6, R20, 0x1 ;  /* 0x0000001406047211 */ /* 0x000fe200078008ff */
[----:B------:R-:W1:Y:S02]  /*04f0*/  LDCU.64 UR8, c[0x0][0x3c0] ;  /* 0x00007800ff0877ac */ /* 0x000e640008000a00 */
[----:B------:R-:W-:Y:S01]  /*0500*/  IMAD R8, R16, 0x2, R3 ;  /* 0x0000000210087824 */ /* 0x000fe200078e0203 */
[----:B------:R-:W-:-:S02]  /*0510*/  LEA.HI.X.SX32 R5, R6, R22, 0x1, P0 ;  /* 0x0000001606057211 */ /* 0x000fc400000f0eff */
[C---:B------:R-:W-:Y:S01]  /*0520*/  LEA R6, P0, R7.reuse, R20, 0x1 ;  /* 0x0000001407067211 */ /* 0x040fe200078008ff */
[----:B------:R-:W2:Y:S01]  /*0530*/  LDS R21, [UR10] ;  /* 0x0000000aff157984 */ /* 0x000ea20008000800 */
[C---:B------:R-:W-:Y:S01]  /*0540*/  IMAD R15, R16.reuse, 0x2, R8 ;  /* 0x00000002100f7824 */ /* 0x040fe200078e0208 */
[----:B------:R-:W-:Y:S01]  /*0550*/  BAR.SYNC.DEFER_BLOCKING 0x0 ;  /* 0x0000000000007b1d */ /* 0x000fe20000010000 */
[----:B------:R-:W-:Y:S02]  /*0560*/  LEA.HI.X.SX32 R7, R7, R22, 0x1, P0 ;  /* 0x0000001607077211 */ /* 0x000fe400000f0eff */
[----:B------:R-:W-:Y:S01]  /*0570*/  IMAD R17, R16, 0x2, R15 ;  /* 0x0000000210117824 */ /* 0x000fe200078e020f */
[CC--:B------:R-:W-:Y:S02]  /*0580*/  LEA R12, P1, R8.reuse, R20.reuse, 0x1 ;  /* 0x00000014080c7211 */ /* 0x0c0fe400078208ff */
[----:B------:R-:W-:Y:S02]  /*0590*/  LEA R10, P0, R3, R20, 0x1 ;  /* 0x00000014030a7211 */ /* 0x000fe400078008ff */
[----:B------:R-:W-:-:S02]  /*05a0*/  LEA.HI.X.SX32 R13, R8, R22, 0x1, P1 ;  /* 0x00000016080d7211 */ /* 0x000fc400008f0eff */
[----:B------:R-:W-:Y:S01]  /*05b0*/  LEA.HI.X.SX32 R11, R3, R22, 0x1, P0 ;  /* 0x00000016030b7211 */ /* 0x000fe200000f0eff */
[----:B------:R-:W-:Y:S01]  /*05c0*/  IMAD R3, R16, 0x2, R17 ;  /* 0x0000000210037824 */ /* 0x000fe200078e0211 */
[-C--:B------:R-:W-:Y:S02]  /*05d0*/  LEA R8, P1, R9, R20.reuse, 0x1 ;  /* 0x0000001409087211 */ /* 0x080fe400078208ff */
[----:B------:R-:W-:Y:S02]  /*05e0*/  LEA R14, P0, R15, R20, 0x1 ;  /* 0x000000140f0e7211 */ /* 0x000fe400078008ff */
[-C--:B------:R-:W-:Y:S02]  /*05f0*/  LEA.HI.X.SX32 R9, R9, R22.reuse, 0x1, P1 ;  /* 0x0000001609097211 */ /* 0x080fe400008f0eff */
[----:B------:R-:W-:Y:S02]  /*0600*/  LEA.HI.X.SX32 R15, R15, R22, 0x1, P0 ;  /* 0x000000160f0f7211 */ /* 0x000fe400000f0eff */
[C---:B------:R-:W-:Y:S01]  /*0610*/  LEA R16, P1, R17.reuse, R20, 0x1 ;  /* 0x0000001411107211 */ /* 0x040fe200078208ff */
[----:B---3--:R3:W5:Y:S03]  /*0620*/  LDG.E.U16 R23, desc[UR22][R12.64] ;  /* 0x000000160c177981 */ /* 0x008766000c1e1500 */
[----:B------:R-:W-:Y:S01]  /*0630*/  LEA.HI.X.SX32 R17, R17, R22, 0x1, P1 ;  /* 0x0000001611117211 */ /* 0x000fe200008f0eff */
[----:B------:R-:W5:Y:S04]  /*0640*/  LDG.E.U16 R18, desc[UR22][R6.64] ;  /* 0x0000001606127981 */ /* 0x000f68000c1e1500 */
[----:B------:R-:W5:Y:S01]  /*0650*/  LDG.E.U16 R9, desc[UR22][R8.64] ;  /* 0x0000001608097981 */ /* 0x000f62000c1e1500 */
[----:B---3--:R-:W-:-:S03]  /*0660*/  LEA R12, P0, R3, R20, 0x1 ;  /* 0x00000014030c7211 */ /* 0x008fc600078008ff */
[----:B------:R-:W5:Y:S01]  /*0670*/  LDG.E.U16 R10, desc[UR22][R10.64] ;  /* 0x000000160a0a7981 */ /* 0x000f62000c1e1500 */
[----:B------:R-:W-:-:S03]  /*0680*/  LEA.HI.X.SX32 R13, R3, R22, 0x1, P0 ;  /* 0x00000016030d7211 */ /* 0x000fc600000f0eff */
[----:B------:R-:W5:Y:S04]  /*0690*/  LDG.E.U16 R14, desc[UR22][R14.64] ;  /* 0x000000160e0e7981 */ /* 0x000f68000c1e1500 */
[----:B------:R-:W5:Y:S04]  /*06a0*/  LDG.E.U16 R16, desc[UR22][R16.64] ;  /* 0x0000001610107981 */ /* 0x000f68000c1e1500 */
[----:B------:R-:W5:Y:S01]  /*06b0*/  LDG.E.U16 R12, desc[UR22][R12.64] ;  /* 0x000000160c0c7981 */ /* 0x000f62000c1e1500 */
[----:B------:R-:W-:-:S03]  /*06c0*/  SHF.R.U32.HI R3, RZ, 0x5, R0 ;  /* 0x00000005ff037819 */ /* 0x000fc60000011600 */
[----:B------:R3:W5:Y:S01]  /*06d0*/  LDG.E.U16 R19, desc[UR22][R4.64] ;  /* 0x0000001604137981 */ /* 0x000762000c1e1500 */
[----:B------:R-:W-:Y:S02]  /*06e0*/  R2UR UR20, R3 ;  /* 0x00000000031472ca */ /* 0x000fe400000e0000 */
[----:B------:R-:W-:Y:S01]  /*06f0*/  LOP3.LUT R3, R0, 0x3f, RZ, 0xc0, !PT ;  /* 0x0000003f00037812 */ /* 0x000fe200078ec0ff */
[----:B---3--:R-:W3:Y:S01]  /*0700*/  LDC.64 R4, c[0x0][0x388] ;  /* 0x0000e200ff047b82 */ /* 0x008ee20000000a00 */
[----:B------:R-:W-:-:S03]  /*0710*/  SHF.R.S32.HI R20, RZ, 0x6, R0 ;  /* 0x00000006ff147819 */ /* 0x000fc60000011400 */
[----:B------:R-:W-:Y:S01]  /*0720*/  IMAD.SHL.U32 R3, R3, 0x2, RZ ;  /* 0x0000000203037824 */ /* 0x000fe200078e00ff */
[----:B--2---:R-:W-:Y:S02]  /*0730*/  R2UR UR11, R21 ;  /* 0x00000000150b72ca */ /* 0x004fe400000e0000 */
[----:B------:R-:W-:-:S04]  /*0740*/  SGXT R20, R20, 0x1 ;  /* 0x000000011414781a */ /* 0x000fc80000000200 */
[----:B------:R-:W-:-:S04]  /*0750*/  LOP3.LUT R20, R3, 0x90, R20, 0x78, !PT ;  /* 0x0000009003147812 */ /* 0x000fc800078e7814 */
[----:B------:R-:W-:Y:S01]  /*0760*/  LOP3.LUT R3, R20, 0x20, RZ, 0x3c, !PT ;  /* 0x0000002014037812 */ /* 0x000fe200078e3cff */
[----:B01----:R-:W-:Y:S06]  /*0770*/  BRA.U UP1, `(.L_x_5) ;  /* 0x0000000101187547 */ /* 0x003fec000b800000 */
[----:B------:R-:W-:Y:S01]  /*0780*/  ELECT P0, URZ, PT ;  /* 0x0000000000ff782f */ /* 0x000fe20003800000 */
[----:B------:R-:W-:Y:S01]  /*0790*/  IMAD.MOV.U32 R6, RZ, RZ, 0x1 ;  /* 0x00000001ff067424 */ /* 0x000fe200078e00ff */
[----:B------:R-:W-:Y:S01]  /*07a0*/  UMOV UR4, 0x40 ;  /* 0x0000004000047882 */ /* 0x000fe20000000000 */
[----:B------:R-:W-:Y:S01]  /*07b0*/  UVIRTCOUNT.DEALLOC.SMPOOL 0x80 ;  /* 0x000000800000784c */ /* 0x000fe20000000000 */
[----:B------:R-:W-:-:S09]  /*07c0*/  ULEA UR4, UR6, UR4, 0x18 ;  /* 0x0000000406047291 */ /* 0x000fd2000f8ec0ff */
[----:B------:R0:W-:Y:S03]  /*07d0*/  @P0 STS.U8 [UR4], R6 ;  /* 0x00000006ff000988 */ /* 0x0001e60008000004 */
.L_x_5:
[----:B------:R-:W-:Y:S01]  /*07e0*/  LOP3.LUT R21, R0, 0xf, RZ, 0xc0, !PT ;  /* 0x0000000f00157812 */ /* 0x000fe200078ec0ff */
[----:B------:R-:W-:Y:S01]  /*07f0*/  UIMAD UR8, UR7, UR8, URZ ;  /* 0x00000008070872a4 */ /* 0x000fe2000f8e02ff */
[C---:B------:R-:W-:Y:S01]  /*0800*/  LOP3.LUT R11, R20.reuse, 0x40, RZ, 0x3c, !PT ;  /* 0x00000040140b7812 */ /* 0x040fe200078e3cff */
[----:B-----5:R1:W-:Y:S01]  /*0810*/  STS.U16 [R20+UR10], R19 ;  /* 0x0000001314007988 */ /* 0x0203e2000800040a */
[----:B------:R-:W-:Y:S01]  /*0820*/  LOP3.LUT R13, R20, 0x60, RZ, 0x3c, !PT ;  /* 0x00000060140d7812 */ /* 0x000fe200078e3cff */
[----:B0-----:R-:W-:Y:S01]  /*0830*/  IMAD R6, R21, UR5, RZ ;  /* 0x0000000515067c24 */ /* 0x001fe2000f8e02ff */
[----:B------:R-:W-:Y:S01]  /*0840*/  UIMAD.WIDE UR4, UR8, 0x2, URZ ;  /* 0x00000002080478a5 */ /* 0x000fe2000f8e02ff */
[----:B------:R-:W-:Y:S01]  /*0850*/  LOP3.LUT P5, RZ, R0, 0x7f, RZ, 0xc0, !PT ;  /* 0x0000007f00ff7812 */ /* 0x000fe200078ac0ff */
[----:B------:R-:W-:Y:S01]  /*0860*/  USHF.L.U32 UR4, UR20, 0x15, URZ ;  /* 0x0000001514047899 */ /* 0x000fe200080006ff */
[----:B------:R-:W-:Y:S01]  /*0870*/  STS.U16 [R20+UR10+0x400], R23 ;  /* 0x0004001714007988 */ /* 0x000fe2000800040a */
[----:B------:R-:W-:Y:S01]  /*0880*/  USHF.L.U32 UR6, UR8, 0x1, URZ ;  /* 0x0000000108067899 */ /* 0x000fe200080006ff */
[C---:B------:R-:W-:Y:S01]  /*0890*/  IMAD.SHL.U32 R7, R6.reuse, 0x2, RZ ;  /* 0x0000000206077824 */ /* 0x040fe200078e00ff */
[----:B------:R-:W-:Y:S01]  /*08a0*/  ULOP3.LUT UR4, UR4, 0x600000, URZ, 0xc0, !UPT ;  /* 0x0060000004047892 */ /* 0x000fe2000f8ec0ff */
[----:B------:R-:W-:Y:S01]  /*08b0*/  STS.U16 [R3+UR10+0x100], R18 ;  /* 0x0001001203007988 */ /* 0x000fe2000800040a */
[----:B------:R-:W-:Y:S01]  /*08c0*/  IMAD.HI R6, R6, 0x2, RZ ;  /* 0x0000000206067827 */ /* 0x000fe200078e02ff */
[----:B------:R-:W-:Y:S01]  /*08d0*/  SHF.R.U32.HI R8, RZ, 0x4, R0 ;  /* 0x00000004ff087819 */ /* 0x000fe20000011600 */
[----:B------:R-:W-:Y:S01]  /*08e0*/  UIADD3 UR13, UPT, UPT, UR11, UR4, URZ ;  /* 0x000000040b0d7290 */ /* 0x000fe2000fffe0ff */
[----:B------:R-:W-:Y:S01]  /*08f0*/  STS.U16 [R3+UR10+0x500], R14 ;  /* 0x0005000e03007988 */ /* 0x000fe2000800040a */
[----:B---3--:R-:W-:Y:S01]  /*0900*/  IADD3 R7, P0, P1, R7, UR6, R4 ;  /* 0x0000000607077c10 */ /* 0x008fe2000f91e004 */
[----:B------:R-:W-:Y:S01]  /*0910*/  UMOV UR6, 0x1 ;  /* 0x0000000100067882 */ /* 0x000fe20000000000 */
[----:B------:R-:W-:Y:S01]  /*0920*/  VOTEU.ALL UP2, P5 ;  /* 0x0000000000ff7886 */ /* 0x000fe20002840000 */
[----:B------:R0:W-:Y:S01]  /*0930*/  STS.U16 [R11+UR10+0x200], R9 ;  /* 0x000200090b007988 */ /* 0x0001e2000800040a */
[----:B------:R-:W-:Y:S01]  /*0940*/  SGXT.U32 R8, R8, 0x3 ;  /* 0x000000030808781a */ /* 0x000fe20000000000 */
[----:B------:R-:W-:Y:S01]  /*0950*/  IMAD.U32 R15, RZ, RZ, UR9 ;  /* 0x00000009ff0f7e24 */ /* 0x000fe2000f8e00ff */
[----:B------:R-:W-:Y:S01]  /*0960*/  VOTEU.ALL UP0, P5 ;  /* 0x0000000000ff7886 */ /* 0x000fe20002800000 */
[----:B------:R2:W-:Y:S01]  /*0970*/  STS.U16 [R11+UR10+0x600], R16 ;  /* 0x000600100b007988 */ /* 0x0005e2000800040a */
[----:B------:R-:W-:Y:S01]  /*0980*/  UIADD3 UR31, UPT, UPT, UR12, 0x40, URZ ;  /* 0x000000400c1f7890 */ /* 0x000fe2000fffe0ff */
[----:B------:R-:W-:Y:S01]  /*0990*/  IMAD R8, R8, UR9, RZ ;  /* 0x0000000908087c24 */ /* 0x000fe2000f8e02ff */
[----:B------:R-:W3:Y:S01]  /*09a0*/  LDCU.64 UR14, c[0x0][0x3d0] ;  /* 0x00007a00ff0e77ac */ /* 0x000ee20008000a00 */
[----:B------:R-:W-:Y:S01]  /*09b0*/  STS.U16 [R13+UR10+0x300], R10 ;  /* 0x0003000a0d007988 */ /* 0x000fe2000800040a */
[----:B-1----:R-:W1:Y:S01]  /*09c0*/  LDC R19, c[0x0][0x3d8] ;  /* 0x0000f600ff137b82 */ /* 0x002e620000000800 */
[----:B0-----:R-:W-:Y:S01]  /*09d0*/  IADD3.X R9, PT, PT, R6, UR5, R5, P0, P1 ;  /* 0x0000000506097c10 */ /* 0x001fe200087e2405 */
[----:B------:R-:W-:Y:S01]  /*09e0*/  IMAD.U32 R5, RZ, RZ, UR9 ;  /* 0x00000009ff057e24 */ /* 0x000fe2000f8e00ff */
[----:B------:R0:W-:Y:S01]  /*09f0*/  STS.U16 [R13+UR10+0x700], R12 ;  /* 0x0007000c0d007988 */ /* 0x0001e2000800040a */
[----:B------:R-:W-:-:S04]  /*0a00*/  @!UP2 UIADD3 UR4, UPT, UPT, -UR6, 0x100000, URZ ;  /* 0x001000000604a890 */ /* 0x000fc8000fffe1ff */
[----:B------:R-:W-:Y:S02]  /*0a10*/  @!UP2 USHF.L.U32 UR5, UR4, 0xb, URZ ;  /* 0x0000000b0405a899 */ /* 0x000fe400080006ff */
[----:B------:R-:W-:Y:S01]  /*0a20*/  @!UP2 USHF.L.U32 UR4, UR4, 0x1, URZ ;  /* 0x000000010404a899 */ /* 0x000fe200080006ff */
[----:B------:R-:W-:Y:S01]  /*0a30*/  IMAD R4, R15, 0x8, R8 ;  /* 0x000000080f047824 */ /* 0x000fe200078e0208 */
[C---:B------:R-:W-:Y:S01]  /*0a40*/  LEA R40, P0, R8.reuse, R7, 0x1 ;  /* 0x0000000708287211 */ /* 0x040fe200078008ff */
[----:B------:R-:W-:Y:S01]  /*0a50*/  STTM.16dp32bit_t0_t15.x8 tmem[UR13], RZ ;  /* 0x000000ff000079ed */ /* 0x000fe2000898000d */
[----:B------:R-:W-:Y:S01]  /*0a60*/  STTM.16dp32bit_t16_t31.x8 tmem[UR13+0x8], RZ ;  /* 0x000008ff000079ed */ /* 0x000fe200089a000d */
[----:B------:R-:W4:Y:S02]  /*0a70*/  FENCE.VIEW.ASYNC.T ;  /* 0x00000000000073c6 */ /* 0x000f240000000200 */
[----:B----4-:R-:W-:Y:S01]  /*0a80*/  BAR.SYNC.DEFER_BLOCKING 0x0 ;  /* 0x0000000000007b1d */ /* 0x010fe20000010000 */
[----:B------:R-:W-:Y:S01]  /*0a90*/  IMAD R5, R5, 0x8, R4 ;  /* 0x0000000805057824 */ /* 0x000fe200078e0204 */
[----:B------:R-:W-:Y:S01]  /*0aa0*/  LEA.HI.X.SX32 R41, R8, R9, 0x1, P0 ;  /* 0x0000000908297211 */ /* 0x000fe200000f0eff */
[----:B------:R-:W-:Y:S01]  /*0ab0*/  IMAD.U32 R6, RZ, RZ, UR9 ;  /* 0x00000009ff067e24 */ /* 0x000fe2000f8e00ff */
[----:B------:R-:W-:-:S02]  /*0ac0*/  LEA R36, P1, R4, R7, 0x1 ;  /* 0x0000000704247211 */ /* 0x000fc400078208ff */
[C---:B------:R-:W-:Y:S01]  /*0ad0*/  LEA R34, P0, R5.reuse, R7, 0x1 ;  /* 0x0000000705227211 */ /* 0x040fe200078008ff */
[----:B------:R-:W-:Y:S01]  /*0ae0*/  IMAD R6, R6, 0x8, R5 ;  /* 0x0000000806067824 */ /* 0x000fe200078e0205 */
[-C--:B------:R-:W-:Y:S01]  /*0af0*/  LEA.HI.X.SX32 R37, R4, R9.reuse, 0x1, P1 ;  /* 0x0000000904257211 */ /* 0x080fe200008f0eff */
[----:B--2---:R-:W2:Y:S01]  /*0b00*/  LDC.64 R16, c[0x0][0x390] ;  /* 0x0000e400ff107b82 */ /* 0x004ea20000000a00 */
[----:B------:R-:W-:Y:S02]  /*0b10*/  LEA.HI.X.SX32 R35, R5, R9, 0x1, P0 ;  /* 0x0000000905237211 */ /* 0x000fe400000f0eff */
[----:B------:R-:W-:Y:S02]  /*0b20*/  ISETP.LT.AND P0, PT, RZ, UR31, PT ;  /* 0x0000001fff007c0c */ /* 0x000fe4000bf01270 */
[----:B------:R-:W-:Y:S02]  /*0b30*/  LEA R32, P2, R6, R7, 0x1 ;  /* 0x0000000706207211 */ /* 0x000fe400078408ff */
[----:B------:R-:W-:-:S02]  /*0b40*/  PRMT R11, RZ, 0x7610, R11 ;  /* 0x00007610ff0b7816 */ /* 0x000fc4000000000b */
[----:B------:R-:W-:Y:S02]  /*0b50*/  LEA.HI.X.SX32 R33, R6, R9, 0x1, P2 ;  /* 0x0000000906217211 */ /* 0x000fe400010f0eff */
[----:B------:R-:W-:Y:S02]  /*0b60*/  PRMT R9, RZ, 0x7610, R9 ;  /* 0x00007610ff097816 */ /* 0x000fe40000000009 */
[----:B0-----:R-:W-:Y:S01]  /*0b70*/  PRMT R13, RZ, 0x7610, R13 ;  /* 0x00007610ff0d7816 */ /* 0x001fe2000000000d */
[----:B------:R-:W0:Y:S02]  /*0b80*/  FENCE.VIEW.ASYNC.S ;  /* 0x00000000000073c6 */ /* 0x000e240000000000 */
[----:B0-----:R0:W4:Y:S02]  /*0b90*/  @!UP0 SYNCS.EXCH.64 URZ, [UR10+0x1400], UR4 ;  /* 0x001400040aff85b2 */ /* 0x0011240008000100 */
[----:B----4-:R-:W-:Y:S01]  /*0ba0*/  BAR.SYNC.DEFER_BLOCKING 0x0 ;  /* 0x0000000000007b1d */ /* 0x010fe20000010000 */
[----:B------:R-:W-:Y:S01]  /*0bb0*/  PRMT R15, RZ, 0x7610, R15 ;  /* 0x00007610ff0f7816 */ /* 0x000fe2000000000f */
[----:B---3--:R-:W-:-:S02]  /*0bc0*/  UIMAD UR14, UR7, UR14, URZ ;  /* 0x0000000e070e72a4 */ /* 0x008fc4000f8e02ff */
[----:B------:R-:W-:-:S04]  /*0bd0*/  @!UP2 UIADD3 UR16, UPT, UPT, -UR6, 0x100000, URZ ;  /* 0x001000000610a890 */ /* 0x000fc8000fffe1ff */
[----:B------:R-:W-:Y:S02]  /*0be0*/  @!UP2 USHF.L.U32 UR17, UR16, 0xb, URZ ;  /* 0x0000000b1011a899 */ /* 0x000fe400080006ff */
[----:B------:R-:W-:Y:S02]  /*0bf0*/  @!UP2 USHF.L.U32 UR16, UR16, 0x1, URZ ;  /* 0x000000011010a899 */ /* 0x000fe400080006ff */
[----:B------:R-:W-:Y:S01]  /*0c00*/  UIADD3 UR32, UPT, UPT, UR11, 0x100000, URZ ;  /* 0x001000000b207890 */ /* 0x000fe2000fffe0ff */
[----:B------:R-:W-:Y:S01]  /*0c10*/  P2R R10, PR, RZ, 0x20 ;  /* 0x00000020ff0a7803 */ /* 0x000fe20000000000 */
[----:B------:R-:W3:Y:S04]  /*0c20*/  @P0 LDG.E.U16 R9, desc[UR22][R40.64] ;  /* 0x0000001628090981 */ /* 0x000ee8000c1e1500 */
[----:B------:R-:W4:Y:S04]  /*0c30*/  @P0 LDG.E.U16 R11, desc[UR22][R36.64] ;  /* 0x00000016240b0981 */ /* 0x000f28000c1e1500 */
[----:B------:R-:W4:Y:S04]  /*0c40*/  @P0 LDG.E.U16 R13, desc[UR22][R34.64] ;  /* 0x00000016220d0981 */ /* 0x000f28000c1e1500 */
[----:B------:R-:W4:Y:S01]  /*0c50*/  @P0 LDG.E.U16 R15, desc[UR22][R32.64] ;  /* 0x00000016200f0981 */ /* 0x000f22000c1e1500 */
[----:B------:R-:W-:Y:S01]  /*0c60*/  LOP3.LUT R5, R0, 0x1f, RZ, 0xc0, !PT ;  /* 0x0000001f00057812 */ /* 0x000fe200078ec0ff */
[----:B------:R-:W-:Y:S01]  /*0c70*/  USHF.L.U32 UR8, UR14, 0x1, URZ ;  /* 0x000000010e087899 */ /* 0x000fe200080006ff */
[----:B------:R-:W-:Y:S01]  /*0c80*/  SHF.R.U32.HI R4, RZ, 0x5, R0 ;  /* 0x00000005ff047819 */ /* 0x000fe20000011600 */
[----:B0-----:R-:W-:Y:S01]  /*0c90*/  UIMAD.WIDE UR4, UR14, 0x2, URZ ;  /* 0x000000020e0478a5 */ /* 0x001fe2000f8e02ff */
[----:B------:R-:W-:Y:S01]  /*0ca0*/  PRMT R29, RZ, 0x7610, R29 ;  /* 0x00007610ff1d7816 */ /* 0x000fe2000000001d */
[----:B------:R-:W-:Y:S01]  /*0cb0*/  IMAD R5, R5, UR15, RZ ;  /* 0x0000000f05057c24 */ /* 0x000fe2000f8e02ff */
[----:B------:R-:W-:Y:S01]  /*0cc0*/  SGXT.U32 R4, R4, 0x2 ;  /* 0x000000020404781a */ /* 0x000fe20000000000 */
[----:B------:R-:W-:Y:S01]  /*0cd0*/  VOTEU.ALL UP0, P5 ;  /* 0x0000000000ff7886 */ /* 0x000fe20002800000 */
[----:B------:R-:W-:Y:S01]  /*0ce0*/  PRMT R39, RZ, 0x7610, R39 ;  /* 0x00007610ff277816 */ /* 0x000fe20000000027 */
[C---:B------:R-:W-:Y:S01]  /*0cf0*/  IMAD.SHL.U32 R7, R5.reuse, 0x2, RZ ;  /* 0x0000000205077824 */ /* 0x040fe200078e00ff */
[----:B------:R-:W-:Y:S01]  /*0d00*/  PRMT R28, RZ, 0x7610, R28 ;  /* 0x00007610ff1c7816 */ /* 0x000fe2000000001c */
[----:B-1----:R-:W-:Y:S01]  /*0d10*/  IMAD R6, R4, R19, RZ ;  /* 0x0000001304067224 */ /* 0x002fe200078e02ff */
[----:B------:R0:W1:Y:S01]  /*0d20*/  @!UP0 SYNCS.EXCH.64 URZ, [UR10+0x1408], UR16 ;  /* 0x001408100aff85b2 */ /* 0x0000620008000100 */
[----:B------:R-:W-:Y:S01]  /*0d30*/  IMAD.HI R4, R5, 0x2, RZ ;  /* 0x0000000205047827 */ /* 0x000fe200078e02ff */
[----:B--2---:R-:W-:Y:S01]  /*0d40*/  IADD3 R7, P1, P2, R7, UR8, R16 ;  /* 0x0000000807077c10 */ /* 0x004fe2000fa3e010 */
[----:B------:R-:W-:Y:S01]  /*0d50*/  VOTEU.ALL UP0, P5 ;  /* 0x0000000000ff7886 */ /* 0x000fe20002800000 */
[----:B------:R-:W-:Y:S01]  /*0d60*/  UIADD3 UR8, UPT, UPT, UR10, 0xc00, URZ ;  /* 0x00000c000a087890 */ /* 0x000fe2000fffe0ff */
[----:B------:R-:W-:Y:S01]  /*0d70*/  IMAD R8, R19, 0x4, R6 ;  /* 0x0000000413087824 */ /* 0x000fe200078e0206 */
[----:B------:R-:W-:-:S02]  /*0d80*/  IADD3.X R17, PT, PT, R4, UR5, R17, P1, P2 ;  /* 0x0000000504117c10 */ /* 0x000fc40008fe4411 */
[----:B------:R-:W-:Y:S01]  /*0d90*/  LEA R30, P1, R6, R7, 0x1 ;  /* 0x00000007061e7211 */ /* 0x000fe200078208ff */
[----:B------:R-:W-:Y:S01]  /*0da0*/  IMAD R5, R19, 0x4, R8 ;  /* 0x0000000413057824 */ /* 0x000fe200078e0208 */
[----:B------:R-:W-:-:S04]  /*0db0*/  @!UP2 UIADD3 UR4, UPT, UPT, -UR6, 0x100000, URZ ;  /* 0x001000000604a890 */ /* 0x000fc8000fffe1ff */
[----:B------:R-:W-:Y:S02]  /*0dc0*/  @!UP2 USHF.L.U32 UR5, UR4, 0xb, URZ ;  /* 0x0000000b0405a899 */ /* 0x000fe400080006ff */
[----:B------:R-:W-:Y:S01]  /*0dd0*/  @!UP2 USHF.L.U32 UR4, UR4, 0x1, URZ ;  /* 0x000000010404a899 */ /* 0x000fe200080006ff */
[----:B------:R-:W-:Y:S01]  /*0de0*/  LEA.HI.X.SX32 R31, R6, R17, 0x1, P1 ;  /* 0x00000011061f7211 */ /* 0x000fe200008f0eff */
[----:B------:R-:W-:Y:S01]  /*0df0*/  IMAD R4, R19, 0x4, R5 ;  /* 0x0000000413047824 */ /* 0x000fe200078e0205 */
[----:B------:R-:W-:Y:S02]  /*0e00*/  ISETP.EQ.U32.AND P1, PT, RZ, UR20, P0 ;  /* 0x00000014ff007c0c */ /* 0x000fe40008722070 */
[-C--:B------:R-:W-:Y:S02]  /*0e10*/  LEA R26, P2, R8, R7.reuse, 0x1 ;  /* 0x00000007081a7211 */ /* 0x080fe400078408ff */
[-C--:B------:R-:W-:Y:S02]  /*0e20*/  LEA R24, P3, R5, R7.reuse, 0x1 ;  /* 0x0000000705187211 */ /* 0x080fe400078608ff */
[----:B------:R-:W-:-:S02]  /*0e30*/  LEA R22, P4, R4, R7, 0x1 ;  /* 0x0000000704167211 */ /* 0x000fc400078808ff */
[-C--:B------:R-:W-:Y:S02]  /*0e40*/  LEA.HI.X.SX32 R27, R8, R17.reuse, 0x1, P2 ;  /* 0x00000011081b7211 */ /* 0x080fe400010f0eff */
[-C--:B------:R-:W-:Y:S02]  /*0e50*/  LEA.HI.X.SX32 R25, R5, R17.reuse, 0x1, P3 ;  /* 0x0000001105197211 */ /* 0x080fe400018f0eff */
[----:B------:R-:W-:Y:S02]  /*0e60*/  LEA.HI.X.SX32 R23, R4, R17, 0x1, P4 ;  /* 0x0000001104177211 */ /* 0x000fe400020f0eff */
[----:B------:R-:W-:Y:S01]  /*0e70*/  PRMT R42, RZ, 0x7610, R42 ;  /* 0x00007610ff2a7816 */ /* 0x000fe2000000002a */
[----:B---3--:R0:W-:Y:S04]  /*0e80*/  STS.U16 [R20+UR10+0x800], R9 ;  /* 0x0008000914007988 */ /* 0x0081e8000800040a */
[----:B----4-:R0:W-:Y:S04]  /*0e90*/  STS.U16 [R20+UR10+0x900], R11 ;  /* 0x0009000b14007988 */ /* 0x0101e8000800040a */
[----:B------:R0:W-:Y:S04]  /*0ea0*/  STS.U16 [R20+UR10+0xa00], R13 ;  /* 0x000a000d14007988 */ /* 0x0001e8000800040a */
[----:B------:R0:W-:Y:S01]  /*0eb0*/  STS.U16 [R20+UR10+0xb00], R15 ;  /* 0x000b000f14007988 */ /* 0x0001e2000800040a */
[----:B-1----:R1:W-:Y:S06]  /*0ec0*/  MEMBAR.ALL.CTA ;  /* 0x0000000000007992 */ /* 0x0023ec0000008000 */
[----:B-1----:R-:W-:Y:S04]  /*0ed0*/  FENCE.VIEW.ASYNC.S ;  /* 0x00000000000073c6 */ /* 0x002fe80000000000 */
[----:B------:R-:W1:Y:S02]  /*0ee0*/  FENCE.VIEW.ASYNC.S ;  /* 0x00000000000073c6 */ /* 0x000e640000000000 */
[----:B-1----:R0:W1:Y:S02]  /*0ef0*/  @!UP0 SYNCS.EXCH.64 URZ, [UR10+0xc00], UR4 ;  /* 0x000c00040aff85b2 */ /* 0x0020640008000100 */
[----:B-1----:R-:W-:Y:S06]  /*0f00*/  BAR.SYNC.DEFER_BLOCKING 0x0 ;  /* 0x0000000000007b1d */ /* 0x002fec0000010000 */
[----:B0-----:R-:W-:Y:S05]  /*0f10*/  @!P1 BRA `(.L_x_6) ;  /* 0x00000000003c9947 */ /* 0x001fea0003800000 */
[----:B------:R-:W-:Y:S02]  /*0f20*/  UIADD3 UR4, UPT, UPT, UR10, 0x800, URZ ;  /* 0x000008000a047890 */ /* 0x000fe4000fffe0ff */
[----:B------:R-:W-:Y:S02]  /*0f30*/  USHF.R.U32.HI UR16, URZ, 0x4, UR10 ;  /* 0x00000004ff107899 */ /* 0x000fe4000801160a */
[----:B------:R-:W-:Y:S02]  /*0f40*/  USHF.R.U32.HI UR4, URZ, 0x4, UR4 ;  /* 0x00000004ff047899 */ /* 0x000fe40008011604 */
[----:B------:R-:W-:Y:S02]  /*0f50*/  USGXT.U32 UR16, UR16, 0xe ;  /* 0x0000000e1010789a */ /* 0x000fe40008000000 */
[----:B------:R-:W-:Y:S01]  /*0f60*/  USGXT.U32 UR18, UR4, 0xe ;  /* 0x0000000e0412789a */ /* 0x000fe20008000000 */
[----:B------:R-:W-:Y:S02]  /*0f70*/  UMOV UR5, URZ ;  /* 0x000000ff00057c82 */ /* 0x000fe40008000000 */
[----:B------:R-:W-:Y:S01]  /*0f80*/  UMOV UR4, UR8 ;  /* 0x0000000800047c82 */ /* 0x000fe20008000000 */
[----:B------:R-:W-:Y:S01]  /*0f90*/  UMOV UR24, 0x0 ;  /* 0x0000000000187882 */ /* 0x000fe20000000000 */
[----:B------:R-:W-:Y:S01]  /*0fa0*/  UMOV UR25, 0x4088490 ;  /* 0x0408849000197882 */ /* 0x000fe20000000000 */
[----:B------:R-:W-:Y:S01]  /*0fb0*/  UMOV UR17, 0x40004040 ;  /* 0x4000404000117882 */ /* 0x000fe20000000000 */
[----:B------:R-:W-:Y:S01]  /*0fc0*/  UMOV UR19, 0xc0004010 ;  /* 0xc000401000137882 */ /* 0x000fe20000000000 */
[----:B------:R-:W-:Y:S01]  /*0fd0*/  UMOV UR4, UR4 ;  /* 0x0000000400047c82 */ /* 0x000fe20008000000 */
[----:B------:R0:W-:Y:S01]  /*0fe0*/  UTCHMMA gdesc[UR16], gdesc[UR18], tmem[UR32], tmem[UR24], idesc[UR25], !UPT ;  /* 0x00ff1812100075ea */ /* 0x0001e2000f800020 */
[----:B------:R0:W-:Y:S01]  /*0ff0*/  UTCBAR [UR4], URZ ;  /* 0x000000ff040073e9 */ /* 0x0001e200080000ff */
[----:B------:R-:W-:-:S02]  /*1000*/  NOP ;  /* 0x0000000000007918 */ /* 0x000fc40000000000 */
.L_x_6:
[----:B------:R-:W-:Y:S05]  /*1010*/  @!P0 BRA `(.L_x_7) ;  /* 0x0000000000088947 */ /* 0x000fea0003800000 */
[----:B------:R-:W1:Y:S02]  /*1020*/  SYNCS.PHASECHK.TRANS64.TRYWAIT P2, [UR10+0xc00], RZ ;  /* 0x000c00ffff0075a7 */ /* 0x000e64000804110a */
[----:B-1----:R-:W-:Y:S05]  /*1030*/  @!P2 BRA `(.L_x_8) ;  /* 0x000000300004a947 */ /* 0x002fea0003800000 */
.L_x_7:
[----:B------:R-:W-:Y:S01]  /*1040*/  BAR.SYNC.DEFER_BLOCKING 0x0 ;  /* 0x0000000000007b1d */ /* 0x000fe20000010000 */
[----:B------:R-:W-:-:S05]  /*1050*/  LOP3.LUT P2, RZ, R0, 0x7f, RZ, 0xc0, !PT ;  /* 0x0000007f00ff7812 */ /* 0x000fca000784c0ff */
[----:B0-----:R-:W0:Y:S01]  /*1060*/  LDCU UR4, c[0x0][0x3a8] ;  /* 0x00007500ff0477ac */ /* 0x001e220008000800 */
[----:B------:R-:W-:Y:S01]  /*1070*/  LDTM.16dp32bit_t0_t15.x16 R4, tmem[UR13+0x100000] ;  /* 0x1000000d000479ee */ /* 0x000fe20008a00000 */
[----:B------:R-:W0:Y:S06]  /*1080*/  LDTM.16dp32bit_t16_t31.x16 R4, tmem[UR13+0x100010] ;  /* 0x1000100d000479ee */ /* 0x000e2c0008a20000 */
[----:B------:R-:W1:Y:S01]  /*1090*/  @!P2 SYNCS.CCTL.IV [UR10+0xc00] ;  /* 0x000c0000ff00a9b1 */ /* 0x000e62000800000a */
[----:B------:R-:W-:Y:S01]  /*10a0*/  NOP ;  /* 0x0000000000007918 */ /* 0x000fe20000000000 */
[----:B------:R2:W5:Y:S04]  /*10b0*/  @P0 LDG.E.U16 R29, desc[UR22][R30.64] ;  /* 0x000000161e1d0981 */ /* 0x000568000c1e1500 */
[----:B------:R2:W5:Y:S04]  /*10c0*/  @P0 LDG.E.U16 R39, desc[UR22][R24.64] ;  /* 0x0000001618270981 */ /* 0x000568000c1e1500 */
[----:B------:R2:W5:Y:S04]  /*10d0*/  @P0 LDG.E.U16 R28, desc[UR22][R26.64] ;  /* 0x000000161a1c0981 */ /* 0x000568000c1e1500 */
[----:B------:R2:W5:Y:S01]  /*10e0*/  @P0 LDG.E.U16 R42, desc[UR22][R22.64] ;  /* 0x00000016162a0981 */ /* 0x000562000c1e1500 */
[----:B------:R-:W-:Y:S01]  /*10f0*/  LOP3.LUT R44, R0, 0x60, RZ, 0xc0, !PT ;  /* 0x00000060002c7812 */ /* 0x000fe200078ec0ff */
[----:B0-----:R-:W-:Y:S01]  /*1100*/  FMUL R4, R4, UR4 ;  /* 0x0000000404047c20 */ /* 0x001fe20008400000 */
[----:B------:R-:W-:Y:S01]  /*1110*/  LOP3.LUT R38, R0, 0x10, RZ, 0xc0, !PT ;  /* 0x0000001000267812 */ /* 0x000fe200078ec0ff */
[----:B------:R-:W-:Y:S01]  /*1120*/  FMUL R43, R5, UR4 ;  /* 0x00000004052b7c20 */ /* 0x000fe20008400000 */
[----:B------:R-:W-:Y:S01]  /*1130*/  LEA.HI R21, R44, R21, RZ, 0x1f ;  /* 0x000000152c157211 */ /* 0x000fe200078ff8ff */
[----:B------:R-:W-:Y:S01]  /*1140*/  FMUL R45, R6, UR4 ;  /* 0x00000004062d7c20 */ /* 0x000fe20008400000 */
[C---:B------:R-:W-:Y:S01]  /*1150*/  LOP3.LUT R44, R38.reuse, 0x2, RZ, 0xfc, !PT ;  /* 0x00000002262c7812 */ /* 0x040fe200078efcff */
[----:B------:R-:W-:Y:S01]  /*1160*/  FMUL R9, R9, UR4 ;  /* 0x0000000409097c20 */ /* 0x000fe20008400000 */
[C---:B------:R-:W-:Y:S01]  /*1170*/  LOP3.LUT R6, R38.reuse, 0x6, RZ, 0xfc, !PT ;  /* 0x0000000626067812 */ /* 0x040fe200078efcff */
[----:B------:R-:W-:Y:S01]  /*1180*/  VIADD R21, R21, UR12 ;  /* 0x0000000c15157c36 */ /* 0x000fe20008000000 */
[----:B------:R-:W-:Y:S01]  /*1190*/  LOP3.LUT R46, R38, 0x4, RZ, 0xfc, !PT ;  /* 0x00000004262e7812 */ /* 0x000fe200078efcff */
[----:B------:R-:W-:Y:S01]  /*11a0*/  FMUL R11, R11, UR4 ;  /* 0x000000040b0b7c20 */ /* 0x000fe20008400000 */
[----:B------:R-:W-:Y:S01]  /*11b0*/  FMUL R13, R13, UR4 ;  /* 0x000000040d0d7c20 */ /* 0x000fe20008400000 */
[----:B------:R-:W-:Y:S01]  /*11c0*/  FMUL R15, R15, UR4 ;  /* 0x000000040f0f7c20 */ /* 0x000fe20008400000 */
[----:B------:R-:W-:Y:S01]  /*11d0*/  ISETP.GE.AND P2, PT, R21, R38, PT ;  /* 0x000000261500720c */ /* 0x000fe20003f46270 */
[----:B------:R-:W-:Y:S01]  /*11e0*/  FMUL R19, R19, UR4 ;  /* 0x0000000413137c20 */ /* 0x000fe20008400000 */
[----:B------:R-:W-:-:S02]  /*11f0*/  ISETP.GE.AND P5, PT, R21, R44, PT ;  /* 0x0000002c1500720c */ /* 0x000fc40003fa6270 */
[----:B------:R-:W-:Y:S02]  /*1200*/  LOP3.LUT R44, R38, 0x3, RZ, 0xfc, !PT ;  /* 0x00000003262c7812 */ /* 0x000fe400078efcff */
[----:B------:R-:W-:Y:S02]  /*1210*/  FSEL R5, R4, -INF , P2 ;  /* 0xff80000004057808 */ /* 0x000fe40001000000 */
[C---:B------:R-:W-:Y:S02]  /*1220*/  ISETP.GT.AND P2, PT, R21.reuse, R38, PT ;  /* 0x000000261500720c */ /* 0x040fe40003f44270 */
[----:B------:R-:W-:Y:S02]  /*1230*/  ISETP.GE.AND P4, PT, R21, R44, PT ;  /* 0x0000002c1500720c */ /* 0x000fe40003f86270 */
[----:B------:R-:W-:Y:S02]  /*1240*/  LOP3.LUT R44, R38, 0x5, RZ, 0xfc, !PT ;  /* 0x00000005262c7812 */ /* 0x000fe400078efcff */
[----:B------:R-:W-:Y:S01]  /*1250*/  FSEL R4, R43, -INF , P2 ;  /* 0xff8000002b047808 */ /* 0x000fe20001000000 */
[----:B------:R-:W-:Y:S01]  /*1260*/  FMUL R43, R7, UR4 ;  /* 0x00000004072b7c20 */ /* 0x000fe20008400000 */
[----:B------:R-:W-:-:S02]  /*1270*/  FSEL R7, R45, -INF , P5 ;  /* 0xff8000002d077808 */ /* 0x000fc40002800000 */
[C---:B------:R-:W-:Y:S01]  /*1280*/  ISETP.GE.AND P2, PT, R21.reuse, R44, PT ;  /* 0x0000002c1500720c */ /* 0x040fe20003f46270 */
[----:B------:R-:W-:Y:S01]  /*1290*/  FMUL R44, R8, UR4 ;  /* 0x00000004082c7c20 */ /* 0x000fe20008400000 */
[C---:B------:R-:W-:Y:S02]  /*12a0*/  ISETP.GE.AND P5, PT, R21.reuse, R6, PT ;  /* 0x000000061500720c */ /* 0x040fe40003fa6270 */
[C---:B------:R-:W-:Y:S02]  /*12b0*/  LOP3.LUT R6, R38.reuse, 0x7, RZ, 0xfc, !PT ;  /* 0x0000000726067812 */ /* 0x040fe400078efcff */
[----:B------:R-:W-:Y:S02]  /*12c0*/  ISETP.GE.AND P3, PT, R21, R46, PT ;  /* 0x0000002e1500720c */ /* 0x000fe40003f66270 */
[----:B------:R-:W-:Y:S02]  /*12d0*/  LOP3.LUT R8, R38, 0x8, RZ, 0xfc, !PT ;  /* 0x0000000826087812 */ /* 0x000fe400078efcff */
[----:B------:R-:W-:-:S02]  /*12e0*/  FSEL R43, R43, -INF , P4 ;  /* 0xff8000002b2b7808 */ /* 0x000fc40002000000 */
[C---:B------:R-:W-:Y:S02]  /*12f0*/  ISETP.GE.AND P4, PT, R21.reuse, R6, PT ;  /* 0x000000061500720c */ /* 0x040fe40003f86270 */
[----:B------:R-:W-:Y:S01]  /*1300*/  FSEL R6, R44, -INF , P3 ;  /* 0xff8000002c067808 */ /* 0x000fe20001800000 */
[----:B------:R-:W-:Y:S01]  /*1310*/  FMUL R44, R10, UR4 ;  /* 0x000000040a2c7c20 */ /* 0x000fe20008400000 */
[----:B------:R-:W-:Y:S02]  /*1320*/  ISETP.GE.AND P3, PT, R21, R8, PT ;  /* 0x000000081500720c */ /* 0x000fe40003f66270 */
[C---:B------:R-:W-:Y:S02]  /*1330*/  LOP3.LUT R8, R38.reuse, 0x9, RZ, 0xfc, !PT ;  /* 0x0000000926087812 */ /* 0x040fe400078efcff */
        /* <DEDUP_REMOVED lines=9> */
[----:B------:R-:W-:Y:S02]  /*13d0*/  FMNMX3 R45, R5, R4, R7, !PT ;  /* 0x00000004052d7276 */ /* 0x000fe40007800007 */
[C---:B------:R-:W-:Y:S02]  /*13e0*/  ISETP.GE.AND P4, PT, R21.reuse, R10, PT ;  /* 0x0000000a1500720c */ /* 0x040fe40003f86270 */
[----:B------:R-:W-:Y:S01]  /*13f0*/  FSEL R10, R44, -INF , P3 ;  /* 0xff8000002c0a7808 */ /* 0x000fe20001800000 */
[----:B------:R-:W-:Y:S01]  /*1400*/  FMUL R44, R14, UR4 ;  /* 0x000000040e2c7c20 */ /* 0x000fe20008400000 */
[----:B------:R-:W-:Y:S02]  /*1410*/  ISETP.GE.AND P3, PT, R21, R12, PT ;  /* 0x0000000c1500720c */ /* 0x000fe40003f66270 */
[----:B------:R-:W-:Y:S02]  /*1420*/  LOP3.LUT R12, R38, 0xd, RZ, 0xfc, !PT ;  /* 0x0000000d260c7812 */ /* 0x000fe400078efcff */
[----:B------:R-:W-:-:S02]  /*1430*/  FMNMX3 R45, R45, R43, R6, !PT ;  /* 0x0000002b2d2d7276 */ /* 0x000fc40007800006 */
[----:B------:R-:W-:Y:S02]  /*1440*/  LOP3.LUT R14, R38, 0xe, RZ, 0xfc, !PT ;  /* 0x0000000e260e7812 */ /* 0x000fe400078efcff */
[----:B------:R-:W-:Y:S02]  /*1450*/  FSEL R13, R13, -INF , P2 ;  /* 0xff8000000d0d7808 */ /* 0x000fe40001000000 */
[----:B------:R-:W-:Y:S02]  /*1460*/  ISETP.GE.AND P2, PT, R21, R12, PT ;  /* 0x0000000c1500720c */ /* 0x000fe40003f46270 */
[----:B------:R-:W-:Y:S02]  /*1470*/  FMNMX3 R45, R45, R9, R8, !PT ;  /* 0x000000092d2d7276 */ /* 0x000fe40007800008 */
[----:B------:R-:W-:Y:S02]  /*1480*/  FSEL R12, R44, -INF , P5 ;  /* 0xff8000002c0c7808 */ /* 0x000fe40002800000 */
[----:B------:R-:W-:Y:S01]  /*1490*/  ISETP.GE.AND P5, PT, R21, R14, PT ;  /* 0x0000000e1500720c */ /* 0x000fe20003fa6270 */
[----:B------:R-:W-:Y:S01]  /*14a0*/  FMUL R14, R16, UR4 ;  /* 0x00000004100e7c20 */ /* 0x000fe20008400000 */
[----:B------:R-:W-:Y:S01]  /*14b0*/  FMNMX3 R45, R45, R11, R10, !PT ;  /* 0x0000000b2d2d7276 */ /* 0x000fe2000780000a */
[----:B------:R-:W-:Y:S01]  /*14c0*/  FMUL R16, R17, UR4 ;  /* 0x0000000411107c20 */ /* 0x000fe20008400000 */
[----:B------:R-:W-:Y:S01]  /*14d0*/  FMUL R17, R18, UR4 ;  /* 0x0000000412117c20 */ /* 0x000fe20008400000 */
[----:B------:R-:W-:-:S02]  /*14e0*/  LOP3.LUT R38, R38, 0xf, RZ, 0xfc, !PT ;  /* 0x0000000f26267812 */ /* 0x000fc400078efcff */
[----:B------:R-:W-:Y:S02]  /*14f0*/  FSEL R15, R15, -INF , P4 ;  /* 0xff8000000f0f7808 */ /* 0x000fe40002000000 */
[----:B------:R-:W-:Y:S02]  /*1500*/  FSEL R14, R14, -INF , P3 ;  /* 0xff8000000e0e7808 */ /* 0x000fe40001800000 */
[----:B------:R-:W-:Y:S02]  /*1510*/  FMNMX3 R45, R45, R13, R12, !PT ;  /* 0x0000000d2d2d7276 */ /* 0x000fe4000780000c */
[----:B------:R-:W-:Y:S02]  /*1520*/  ISETP.GE.AND P4, PT, R21, R38, PT ;  /* 0x000000261500720c */ /* 0x000fe40003f86270 */
[----:B------:R-:W-:Y:S02]  /*1530*/  FSEL R16, R16, -INF , P2 ;  /* 0xff80000010107808 */ /* 0x000fe40001000000 */
[----:B------:R-:W-:-:S02]  /*1540*/  FSEL R17, R17, -INF , P5 ;  /* 0xff80000011117808 */ /* 0x000fc40002800000 */
[----:B------:R-:W-:Y:S02]  /*1550*/  FMNMX3 R45, R45, R15, R14, !PT ;  /* 0x0000000f2d2d7276 */ /* 0x000fe4000780000e */
[----:B------:R-:W-:Y:S02]  /*1560*/  FSEL R19, R19, -INF , P4 ;  /* 0xff80000013137808 */ /* 0x000fe40002000000 */
[----:B------:R-:W-:-:S04]  /*1570*/  FMNMX3 R18, R45, R16, R17, !PT ;  /* 0x000000102d127276 */ /* 0x000fc80007800011 */
[----:B------:R-:W-:-:S05]  /*1580*/  FMNMX R18, R19, R18, !PT ;  /* 0x0000001213127209 */ /* 0x000fca0007800000 */
[----:B------:R-:W0:Y:S02]  /*1590*/  SHFL.BFLY PT, R45, R18, 0x10, 0x1f ;  /* 0x0e001f00122d7f89 */ /* 0x000e2400000e0000 */
[----:B0-----:R-:W-:-:S05]  /*15a0*/  FMNMX3 R38, R18, -INF , R45, !PT ;  /* 0xff80000012267876 */ /* 0x001fca000780002d */
[--C-:B------:R-:W-:Y:S01]  /*15b0*/  FADD R5, R5, -R38.reuse ;  /* 0x8000002605057221 */ /* 0x100fe20000000000 */
[--C-:B------:R-:W-:Y:S01]  /*15c0*/  FADD R18, R6, -R38.reuse ;  /* 0x8000002606127221 */ /* 0x100fe20000000000 */
[--C-:B------:R-:W-:Y:S01]  /*15d0*/  FADD R7, R7, -R38.reuse ;  /* 0x8000002607077221 */ /* 0x100fe20000000000 */
[--C-:B------:R-:W-:Y:S01]  /*15e0*/  FADD R43, R43, -R38.reuse ;  /* 0x800000262b2b7221 */ /* 0x100fe20000000000 */
[----:B------:R-:W-:Y:S01]  /*15f0*/  FMUL R44, R5, 1.4426950216293334961 ;  /* 0x3fb8aa3b052c7820 */ /* 0x000fe20000400000 */
[--C-:B------:R-:W-:Y:S01]  /*1600*/  FADD R5, R4, -R38.reuse ;  /* 0x8000002604057221 */ /* 0x100fe20000000000 */
[----:B------:R-:W-:Y:S01]  /*1610*/  FMUL R45, R18, 1.4426950216293334961 ;  /* 0x3fb8aa3b122d7820 */ /* 0x000fe20000400000 */
[--C-:B------:R-:W-:Y:S01]  /*1620*/  FADD R18, R9, -R38.reuse ;  /* 0x8000002609127221 */ /* 0x100fe20000000000 */
[----:B------:R-:W-:Y:S01]  /*1630*/  FMUL R7, R7, 1.4426950216293334961 ;  /* 0x3fb8aa3b07077820 */ /* 0x000fe20000400000 */
[----:B------:R-:W-:Y:S01]  /*1640*/  FMUL R5, R5, 1.4426950216293334961 ;  /* 0x3fb8aa3b05057820 */ /* 0x000fe20000400000 */
[----:B------:R0:W-:Y:S01]  /*1650*/  MUFU.EX2 R4, R44 ;  /* 0x0000002c00047308 */ /* 0x0001e20000000800 */
[----:B------:R-:W-:Y:S01]  /*1660*/  FMUL R43, R43, 1.4426950216293334961 ;  /* 0x3fb8aa3b2b2b7820 */ /* 0x000fe20000400000 */
[----:B------:R-:W-:-:S04]  /*1670*/  FADD R19, R19, -R38 ;  /* 0x8000002613137221 */ /* 0x000fc80000000000 */
[----:B------:R-:W-:Y:S02]  /*1680*/  FMUL R19, R19, 1.4426950216293334961 ;  /* 0x3fb8aa3b13137820 */ /* 0x000fe40000400000 */
[----:B------:R-:W3:Y:S01]  /*1690*/  MUFU.EX2 R5, R5 ;  /* 0x0000000500057308 */ /* 0x000ee20000000800 */
[----:B0-----:R-:W-:Y:S01]  /*16a0*/  FMUL R44, R18, 1.4426950216293334961 ;  /* 0x3fb8aa3b122c7820 */ /* 0x001fe20000400000 */
[----:B------:R-:W-:-:S04]  /*16b0*/  FADD R18, R8, -R38 ;  /* 0x8000002608127221 */ /* 0x000fc80000000000 */
[----:B------:R-:W-:Y:S01]  /*16c0*/  FMUL R46, R18, 1.4426950216293334961 ;  /* 0x3fb8aa3b122e7820 */ /* 0x000fe20000400000 */
[--C-:B------:R-:W-:Y:S01]  /*16d0*/  FADD R18, R11, -R38.reuse ;  /* 0x800000260b127221 */ /* 0x100fe20000000000 */
[----:B------:R-:W-:Y:S03]  /*16e0*/  MUFU.EX2 R7, R7 ;  /* 0x0000000700077308 */ /* 0x000fe60000000800 */
[----:B------:R-:W-:Y:S01]  /*16f0*/  FMUL R47, R18, 1.4426950216293334961 ;  /* 0x3fb8aa3b122f7820 */ /* 0x000fe20000400000 */
[----:B------:R-:W-:-:S04]  /*1700*/  FADD R18, R10, -R38 ;  /* 0x800000260a127221 */ /* 0x000fc80000000000 */
[----:B------:R0:W4:Y:S01]  /*1710*/  MUFU.EX2 R6, R43 ;  /* 0x0000002b00067308 */ /* 0x0001220000000800 */
[----:B---3--:R-:W-:Y:S01]  /*1720*/  FADD R48, R4, R5 ;  /* 0x0000000504307221 */ /* 0x008fe20000000000 */
[----:B------:R-:W-:-:S06]  /*1730*/  F2FP.BF16.F32.PACK_AB R4, R5, R4 ;  /* 0x000000040504723e */ /* 0x000fcc00000010ff */
[----:B------:R3:W-:Y:S01]  /*1740*/  MUFU.EX2 R9, R45 ;  /* 0x0000002d00097308 */ /* 0x0007e20000000800 */
[----:B0-----:R-:W-:Y:S01]  /*1750*/  FMUL R43, R18, 1.4426950216293334961 ;  /* 0x3fb8aa3b122b7820 */ /* 0x001fe20000400000 */
[----:B------:R-:W-:-:S06]  /*1760*/  FADD R18, R13, -R38 ;  /* 0x800000260d127221 */ /* 0x000fcc0000000000 */
[----:B------:R0:W1:Y:S01]  /*1770*/  MUFU.EX2 R8, R44 ;  /* 0x0000002c00087308 */ /* 0x0000620000000800 */
[----:B---3--:R-:W-:Y:S01]  /*1780*/  FMUL R45, R18, 1.4426950216293334961 ;  /* 0x3fb8aa3b122d7820 */ /* 0x008fe20000400000 */
[----:B------:R-:W-:Y:S01]  /*1790*/  FADD R18, R12, -R38 ;  /* 0x800000260c127221 */ /* 0x000fe20000000000 */
[----:B----4-:R-:W-:-:S05]  /*17a0*/  F2FP.BF16.F32.PACK_AB R5, R6, R7 ;  /* 0x000000070605723e */ /* 0x010fca00000010ff */
[----:B------:R3:W-:Y:S01]  /*17b0*/  MUFU.EX2 R11, R46 ;  /* 0x0000002e000b7308 */ /* 0x0007e20000000800 */
[----:B0-----:R-:W-:Y:S01]  /*17c0*/  FMUL R44, R18, 1.4426950216293334961 ;  /* 0x3fb8aa3b122c7820 */ /* 0x001fe20000400000 */
[----:B------:R-:W-:-:S06]  /*17d0*/  FADD R18, R15, -R38 ;  /* 0x800000260f127221 */ /* 0x000fcc0000000000 */
[----:B------:R0:W4:Y:S01]  /*17e0*/  MUFU.EX2 R10, R47 ;  /* 0x0000002f000a7308 */ /* 0x0001220000000800 */
[----:B---3--:R-:W-:Y:S01]  /*17f0*/  FMUL R46, R18, 1.4426950216293334961 ;  /* 0x3fb8aa3b122e7820 */ /* 0x008fe20000400000 */
[----:B------:R-:W-:-:S06]  /*1800*/  FADD R18, R14, -R38 ;  /* 0x800000260e127221 */ /* 0x000fcc0000000000 */
[----:B------:R3:W-:Y:S01]  /*1810*/  MUFU.EX2 R13, R43 ;  /* 0x0000002b000d7308 */ /* 0x0007e20000000800 */
[----:B0-----:R-:W-:-:S04]  /*1820*/  FADD R47, R7, R48 ;  /* 0x00000030072f7221 */ /* 0x001fc80000000000 */
[----:B------:R-:W-:Y:S01]  /*1830*/  FADD R48, R6, R47 ;  /* 0x0000002f06307221 */ /* 0x000fe20000000000 */
[----:B-1----:R-:W-:Y:S02]  /*1840*/  F2FP.BF16.F32.PACK_AB R6, R8, R9 ;  /* 0x000000090806723e */ /* 0x002fe400000010ff */
[----:B------:R0:W1:Y:S01]  /*1850*/  MUFU.EX2 R12, R45 ;  /* 0x0000002d000c7308 */ /* 0x0000620000000800 */
[----:B---3--:R-:W-:Y:S01]  /*1860*/  FMUL R43, R18, 1.4426950216293334961 ;  /* 0x3fb8aa3b122b7820 */ /* 0x008fe20000400000 */
[----:B------:R-:W-:Y:S01]  /*1870*/  FADD R18, R16, -R38 ;  /* 0x8000002610127221 */ /* 0x000fe20000000000 */
[----:B----4-:R-:W-:-:S05]  /*1880*/  F2FP.BF16.F32.PACK_AB R7, R10, R11 ;  /* 0x0000000b0a07723e */ /* 0x010fca00000010ff */
[----:B------:R3:W-:Y:S01]  /*1890*/  MUFU.EX2 R15, R44 ;  /* 0x0000002c000f7308 */ /* 0x0007e20000000800 */
[----:B0-----:R-:W-:-:S04]  /*18a0*/  FADD R45, R9, R48 ;  /* 0x00000030092d7221 */ /* 0x001fc80000000000 */
[----:B------:R-:W-:-:S03]  /*18b0*/  FADD R48, R8, R45 ;  /* 0x0000002d08307221 */ /* 0x000fc60000000000 */
[----:B------:R0:W4:Y:S01]  /*18c0*/  MUFU.EX2 R14, R46 ;  /* 0x0000002e000e7308 */ /* 0x0001220000000800 */
[----:B------:R-:W-:Y:S01]  /*18d0*/  FADD R45, R11, R48 ;  /* 0x000000300b2d7221 */ /* 0x000fe20000000000 */
[----:B---3--:R-:W-:Y:S01]  /*18e0*/  FMUL R44, R18, 1.4426950216293334961 ;  /* 0x3fb8aa3b122c7820 */ /* 0x008fe20000400000 */
[----:B------:R-:W-:Y:S01]  /*18f0*/  FADD R18, R17, -R38 ;  /* 0x8000002611127221 */ /* 0x000fe20000000000 */
[----:B-1----:R-:W-:-:S03]  /*1900*/  F2FP.BF16.F32.PACK_AB R8, R12, R13 ;  /* 0x0000000d0c08723e */ /* 0x002fc600000010ff */
[----:B------:R-:W-:Y:S01]  /*1910*/  FMUL R18, R18, 1.4426950216293334961 ;  /* 0x3fb8aa3b12127820 */ /* 0x000fe20000400000 */
[----:B------:R1:W3:Y:S01]  /*1920*/  MUFU.EX2 R16, R43 ;  /* 0x0000002b00107308 */ /* 0x0002e20000000800 */
[----:B0-----:R-:W-:-:S04]  /*1930*/  FADD R46, R10, R45 ;  /* 0x0000002d0a2e7221 */ /* 0x001fc80000000000 */
[----:B------:R-:W-:-:S03]  /*1940*/  FADD R45, R13, R46 ;  /* 0x0000002e0d2d7221 */ /* 0x000fc60000000000 */
[----:B------:R3:W0:Y:S01]  /*1950*/  MUFU.EX2 R17, R44 ;  /* 0x0000002c00117308 */ /* 0x0006220000000800 */
[----:B------:R-:W-:Y:S01]  /*1960*/  FADD R46, R12, R45 ;  /* 0x0000002d0c2e7221 */ /* 0x000fe20000000000 */
[----:B----4-:R-:W-:-:S03]  /*1970*/  F2FP.BF16.F32.PACK_AB R9, R14, R15 ;  /* 0x0000000f0e09723e */ /* 0x010fc600000010ff */
[----:B-1----:R-:W-:-:S03]  /*1980*/  FADD R43, R15, R46 ;  /* 0x0000002e0f2b7221 */ /* 0x002fc60000000000 */
[----:B------:R-:W1:Y:S01]  /*1990*/  MUFU.EX2 R18, R18 ;  /* 0x0000001200127308 */ /* 0x000e620000000800 */
[----:B------:R-:W-:Y:S01]  /*19a0*/  FADD R43, R14, R43 ;  /* 0x0000002b0e2b7221 */ /* 0x000fe20000000000 */
[----:B------:R-:W-:-:S03]  /*19b0*/  FADD R14, -R38, -INF ;  /* 0xff800000260e7421 */ /* 0x000fc60000000100 */
[----:B---3--:R-:W-:-:S03]  /*19c0*/  FADD R44, R16, R43 ;  /* 0x0000002b102c7221 */ /* 0x008fc60000000000 */
[----:B------:R-:W3:Y:S01]  /*19d0*/  MUFU.EX2 R19, R19 ;  /* 0x0000001300137308 */ /* 0x000ee20000000800 */
[C---:B0-----:R-:W-:Y:S01]  /*19e0*/  FADD R43, R17.reuse, R44 ;  /* 0x0000002c112b7221 */ /* 0x041fe20000000000 */
[----:B------:R-:W-:-:S03]  /*19f0*/  F2FP.BF16.F32.PACK_AB R10, R17, R16 ;  /* 0x00000010110a723e */ /* 0x000fc600000010ff */
[----:B-1----:R-:W-:-:S04]  /*1a00*/  FADD R44, R18, R43 ;  /* 0x0000002b122c7221 */ /* 0x002fc80000000000 */
[C---:B---3--:R-:W-:Y:S01]  /*1a10*/  FADD R12, R19.reuse, R44 ;  /* 0x0000002c130c7221 */ /* 0x048fe20000000000 */
[----:B------:R-:W-:-:S04]  /*1a20*/  F2FP.BF16.F32.PACK_AB R11, R19, R18 ;  /* 0x00000012130b723e */ /* 0x000fc800000010ff */
[----:B------:R2:W0:Y:S01]  /*1a30*/  SHFL.BFLY PT, R13, R12, 0x10, 0x1f ;  /* 0x0e001f000c0d7f89 */ /* 0x00042200000e0000 */
[----:B------:R-:W-:Y:S05]  /*1a40*/  @!P0 BRA `(.L_x_9) ;  /* 0x0000000000088947 */ /* 0x000fea0003800000 */
[----:B------:R1:W-:Y:S01]  /*1a50*/  STTM.16dp32bit_t0_t15.x8 tmem[UR13+0x10], R4 ;  /* 0x00001004000079ed */ /* 0x0003e2000898000d */
[----:B------:R1:W-:Y:S02]  /*1a60*/  STTM.16dp32bit_t16_t31.x8 tmem[UR13+0x18], R4 ;  /* 0x00001804000079ed */ /* 0x0003e400089a000d */
.L_x_9:
[----:B-----5:R3:W-:Y:S01]  /*1a70*/  STS.U16 [R20+UR10+0x800], R29 ;  /* 0x0008001d14007988 */ /* 0x0207e2000800040a */
[----:B------:R-:W-:-:S03]  /*1a80*/  FMUL R14, R14, 1.4426950216293334961 ;  /* 0x3fb8aa3b0e0e7820 */ /* 0x000fc60000400000 */
[----:B------:R3:W-:Y:S03]  /*1a90*/  STS.U16 [R20+UR10+0xa00], R39 ;  /* 0x000a002714007988 */ /* 0x0007e6000800040a */
[----:B------:R-:W4:Y:S01]  /*1aa0*/  MUFU.EX2 R14, R14 ;  /* 0x0000000e000e7308 */ /* 0x000f220000000800 */
[----:B------:R3:W-:Y:S04]  /*1ab0*/  STS.U16 [R3+UR10+0x900], R28 ;  /* 0x0009001c03007988 */ /* 0x0007e8000800040a */
[----:B------:R3:W-:Y:S01]  /*1ac0*/  STS.U16 [R3+UR10+0xb00], R42 ;  /* 0x000b002a03007988 */ /* 0x0007e2000800040a */
[----:B------:R-:W1:Y:S02]  /*1ad0*/  FENCE.VIEW.ASYNC.T ;  /* 0x00000000000073c6 */ /* 0x000e640000000200 */
[----:B-1----:R-:W-:Y:S06]  /*1ae0*/  BAR.SYNC.DEFER_BLOCKING 0x0 ;  /* 0x0000000000007b1d */ /* 0x002fec0000010000 */
[----:B------:R-:W1:Y:S01]  /*1af0*/  LDTM.16dp32bit_t0_t15.x8 R4, tmem[UR13] ;  /* 0x0000000d000479ee */ /* 0x000e620008980000 */
[----:B------:R-:W2:Y:S01]  /*1b00*/  LDTM.16dp32bit_t16_t31.x8 R4, tmem[UR13+0x8] ;  /* 0x0000080d000479ee */ /* 0x000ea200089a0000 */
[----:B------:R-:W-:Y:S01]  /*1b10*/  NOP ;  /* 0x0000000000007918 */ /* 0x000fe20000000000 */
[----:B---34-:R-:W-:Y:S05]  /*1b20*/  @!P0 BRA `(.L_x_10) ;  /* 0x0000000000288947 */ /* 0x018fea0003800000 */
[C---:B-12---:R-:W-:Y:S01]  /*1b30*/  FMUL R4, R14.reuse, R4 ;  /* 0x000000040e047220 */ /* 0x046fe20000400000 */
[C---:B------:R-:W-:Y:S01]  /*1b40*/  FMUL R5, R14.reuse, R5 ;  /* 0x000000050e057220 */ /* 0x040fe20000400000 */
[C---:B------:R-:W-:Y:S01]  /*1b50*/  FMUL R6, R14.reuse, R6 ;  /* 0x000000060e067220 */ /* 0x040fe20000400000 */
[C---:B------:R-:W-:Y:S01]  /*1b60*/  FMUL R7, R14.reuse, R7 ;  /* 0x000000070e077220 */ /* 0x040fe20000400000 */
[C---:B------:R-:W-:Y:S01]  /*1b70*/  FMUL R8, R14.reuse, R8 ;  /* 0x000000080e087220 */ /* 0x040fe20000400000 */
[C---:B------:R-:W-:Y:S01]  /*1b80*/  FMUL R9, R14.reuse, R9 ;  /* 0x000000090e097220 */ /* 0x040fe20000400000 */
[C---:B------:R-:W-:Y:S01]  /*1b90*/  FMUL R10, R14.reuse, R10 ;  /* 0x0000000a0e0a7220 */ /* 0x040fe20000400000 */
[----:B------:R-:W-:-:S04]  /*1ba0*/  FMUL R11, R14, R11 ;  /* 0x0000000b0e0b7220 */ /* 0x000fc80000400000 */
[----:B------:R3:W-:Y:S01]  /*1bb0*/  STTM.16dp32bit_t0_t15.x8 tmem[UR13], R4 ;  /* 0x00000004000079ed */ /* 0x0007e2000898000d */
[----:B------:R3:W-:Y:S02]  /*1bc0*/  STTM.16dp32bit_t16_t31.x8 tmem[UR13+0x8], R4 ;  /* 0x00000804000079ed */ /* 0x0007e400089a000d */
.L_x_10:
[----:B--2---:R-:W2:Y:S02]  /*1bd0*/  FENCE.VIEW.ASYNC.T ;  /* 0x00000000000073c6 */ /* 0x004ea40000000200 */
[----:B--2---:R-:W-:Y:S01]  /*1be0*/  BAR.SYNC.DEFER_BLOCKING 0x0 ;  /* 0x0000000000007b1d */ /* 0x004fe20000010000 */
[----:B0-----:R-:W-:Y:S01]  /*1bf0*/  FADD R13, R12, R13 ;  /* 0x0000000d0c0d7221 */ /* 0x001fe20000000000 */
[----:B------:R-:W-:Y:S01]  /*1c00*/  UIADD3 UR6, UPT, UPT, UR10, 0x1400, URZ ;  /* 0x000014000a067890 */ /* 0x000fe2000fffe0ff */
[----:B------:R-:W-:Y:S01]  /*1c10*/  FSEL R38, R38, -INF , P0 ;  /* 0xff80000026267808 */ /* 0x000fe20000000000 */
[----:B------:R-:W-:Y:S01]  /*1c20*/  UIADD3 UR16, UPT, UPT, UR11, 0x10, URZ ;  /* 0x000000100b107890 */ /* 0x000fe2000fffe0ff */
[----:B------:R-:W-:-:S05]  /*1c30*/  FADD R13, R14, R13 ;  /* 0x0000000d0e0d7221 */ /* 0x000fca0000000000 */
[----:B------:R-:W-:Y:S01]  /*1c40*/  FSEL R28, R13, 1, P0 ;  /* 0x3f8000000d1c7808 */ /* 0x000fe20000000000 */
[----:B------:R0:W-:Y:S06]  /*1c50*/  MEMBAR.ALL.CTA ;  /* 0x0000000000007992 */ /* 0x0001ec0000008000 */
[----:B0-----:R-:W0:Y:S02]  /*1c60*/  FENCE.VIEW.ASYNC.S ;  /* 0x00000000000073c6 */ /* 0x001e240000000000 */
[----:B0-----:R-:W-:Y:S06]  /*1c70*/  BAR.SYNC.DEFER_BLOCKING 0x0 ;  /* 0x0000000000007b1d */ /* 0x001fec0000010000 */
[----:B------:R-:W-:Y:S05]  /*1c80*/  @!P1 BRA `(.L_x_11) ;  /* 0x0000000000649947 */ /* 0x000fea0003800000 */
[----:B------:R-:W-:Y:S01]  /*1c90*/  UIADD3 UR4, UPT, UPT, UR10, 0x800, URZ ;  /* 0x000008000a047890 */ /* 0x000fe2000fffe0ff */
[----:B------:R-:W-:Y:S01]  /*1ca0*/  BSSY.RECONVERGENT B0, `(.L_x_12) ;  /* 0x0000016000007945 */ /* 0x000fe20003800200 */
[----:B------:R-:W-:Y:S02]  /*1cb0*/  ELECT P0, URZ, PT ;  /* 0x0000000000ff782f */ /* 0x000fe40003800000 */
[----:B------:R-:W-:Y:S01]  /*1cc0*/  USHF.R.U32.HI UR4, URZ, 0x4, UR4 ;  /* 0x00000004ff047899 */ /* 0x000fe20008011604 */
[----:B------:R-:W-:Y:S01]  /*1cd0*/  UMOV UR18, 0xfffffffe ;  /* 0xfffffffe00127882 */ /* 0x000fe20000000000 */
[----:B------:R-:W-:Y:S02]  /*1ce0*/  UMOV UR19, 0x7fffbfdf ;  /* 0x7fffbfdf00137882 */ /* 0x000fe40000000000 */
[----:B------:R-:W-:Y:S01]  /*1cf0*/  USGXT.U32 UR4, UR4, 0xe ;  /* 0x0000000e0404789a */ /* 0x000fe20008000000 */
[----:B------:R-:W-:Y:S01]  /*1d00*/  UMOV UR5, URZ ;  /* 0x000000ff00057c82 */ /* 0x000fe20008000000 */
[----:B------:R-:W-:-:S02]  /*1d10*/  UIADD3 UR14, UPT, UPT, UR11, 0x18, URZ ;  /* 0x000000180b0e7890 */ /* 0x000fc4000fffe0ff */
[----:B------:R-:W-:Y:S01]  /*1d20*/  UIADD3.64 UR18, UPT, UPT, UR4, -UR18, URZ ;  /* 0x8000001204127297 */ /* 0x000fe2000fffe0ff */
[----:B------:R-:W-:Y:S01]  /*1d30*/  UMOV UR24, 0x0 ;  /* 0x0000000000187882 */ /* 0x000fe20000000000 */
[----:B------:R-:W-:Y:S01]  /*1d40*/  UMOV UR25, 0x4040490 ;  /* 0x0404049000197882 */ /* 0x000fe20000000000 */
[----:B------:R-:W-:Y:S01]  /*1d50*/  UMOV UR5, 0x80004020 ;  /* 0x8000402000057882 */ /* 0x000fe20000000000 */
[----:B------:R-:W-:Y:S01]  /*1d60*/  UMOV UR26, 0x0 ;  /* 0x00000000001a7882 */ /* 0x000fe20000000000 */
[----:B------:R-:W-:Y:S01]  /*1d70*/  UMOV UR27, 0x4040490 ;  /* 0x04040490001b7882 */ /* 0x000fe20000000000 */
[----:B------:R0:W-:Y:S03]  /*1d80*/  UTCHMMA tmem[UR16], gdesc[UR4], tmem[UR11], tmem[UR24], idesc[UR25], UPT ;  /* 0x00ff1804100079ea */ /* 0x0001e6000b80000b */
[----:B------:R0:W-:Y:S01]  /*1d90*/  UTCHMMA tmem[UR14], gdesc[UR18], tmem[UR11], tmem[UR26], idesc[UR27], UPT ;  /* 0x00ff1a120e0079ea */ /* 0x0001e2000b80000b */
[----:B------:R-:W-:Y:S05]  /*1da0*/  @!P0 BRA `(.L_x_13) ;  /* 0x0000000000148947 */ /* 0x000fea0003800000 */
[----:B0-----:R-:W-:Y:S01]  /*1db0*/  UMOV UR4, UR6 ;  /* 0x0000000600047c82 */ /* 0x001fe20008000000 */
[----:B------:R-:W-:Y:S02]  /*1dc0*/  UMOV UR5, URZ ;  /* 0x000000ff00057c82 */ /* 0x000fe40008000000 */
[----:B------:R-:W-:Y:S02]  /*1dd0*/  UMOV UR4, UR4 ;  /* 0x0000000400047c82 */ /* 0x000fe40008000000 */
[----:B------:R2:W-:Y:S01]  /*1de0*/  UTCBAR [UR4], URZ ;  /* 0x000000ff040073e9 */ /* 0x0005e200080000ff */
[----:B------:R-:W-:Y:S02]  /*1df0*/  NOP ;  /* 0x0000000000007918 */ /* 0x000fe40000000000 */
.L_x_13:
[----:B0-2---:R-:W-:Y:S05]  /*1e00*/  BSYNC.RECONVERGENT B0 ;  /* 0x0000000000007941 */ /* 0x005fea0003800200 */
.L_x_12:
[----:B------:R-:W-:Y:S05]  /*1e10*/  BRA `(.L_x_14) ;  /* 0x0000000000087947 */ /* 0x000fea0003800000 */
.L_x_11:
[----:B------:R-:W-:-:S09]  /*1e20*/  UISETP.GE.AND UP0, UPT, UR12, URZ, UPT ;  /* 0x000000ff0c00728c */ /* 0x000fd2000bf06270 */
[----:B------:R-:W-:Y:S05]  /*1e30*/  BRA.U !UP0, `(.L_x_15) ;  /* 0x0000001508487547 */ /* 0x000fea000b800000 */
.L_x_14:
[----:B------:R-:W-:Y:S01]  /*1e40*/  UIADD3 UR4, UPT, UPT, UR10, 0x1000, URZ ;  /* 0x000010000a047890 */ /* 0x000fe2000fffe0ff */
[----:B------:R-:W-:Y:S01]  /*1e50*/  IMAD.MOV.U32 R42, RZ, RZ, RZ ;  /* 0x000000ffff2a7224 */ /* 0x000fe200078e00ff */
[----:B------:R-:W-:Y:S02]  /*1e60*/  USHF.L.U32 UR24, UR15, 0x5, URZ ;  /* 0x000000050f187899 */ /* 0x000fe400080006ff */
[----:B------:R-:W-:Y:S02]  /*1e70*/  USHF.R.U32.HI UR4, URZ, 0x4, UR4 ;  /* 0x00000004ff047899 */ /* 0x000fe40008011604 */
[----:B------:R-:W-:Y:S02]  /*1e80*/  USHF.L.U32 UR25, UR9, 0x5, URZ ;  /* 0x0000000509197899 */ /* 0x000fe400080006ff */
[----:B------:R-:W-:Y:S01]  /*1e90*/  USHF.R.U32.HI UR30, URZ, 0x4, UR10 ;  /* 0x00000004ff1e7899 */ /* 0x000fe2000801160a */
[----:B------:R-:W-:Y:S01]  /*1ea0*/  IMAD.U32 R29, RZ, RZ, UR24 ;  /* 0x00000018ff1d7e24 */ /* 0x000fe2000f8e00ff */
[----:B------:R-:W-:-:S02]  /*1eb0*/  USHF.R.U32.HI UR17, URZ, 0x4, UR8 ;  /* 0x00000004ff117899 */ /* 0x000fc40008011608 */
[----:B------:R-:W-:Y:S01]  /*1ec0*/  USGXT.U32 UR4, UR4, 0xe ;  /* 0x0000000e0404789a */ /* 0x000fe20008000000 */
[----:B------:R-:W-:Y:S01]  /*1ed0*/  UMOV UR14, 0xfffffffe ;  /* 0xfffffffe000e7882 */ /* 0x000fe20000000000 */
[----:B------:R-:W-:Y:S01]  /*1ee0*/  UMOV UR15, 0x7fffbfdf ;  /* 0x7fffbfdf000f7882 */ /* 0x000fe20000000000 */
[----:B------:R-:W-:Y:S01]  /*1ef0*/  UMOV UR5, URZ ;  /* 0x000000ff00057c82 */ /* 0x000fe20008000000 */
[----:B------:R-:W-:Y:S01]  /*1f00*/  UMOV UR28, UR6 ;  /* 0x00000006001c7c82 */ /* 0x000fe20008000000 */
[----:B------:R-:W0:Y:S01]  /*1f10*/  LDCU UR35, c[0x0][0x3a8] ;  /* 0x00007500ff2377ac */ /* 0x000e220008000800 */
[----:B------:R-:W-:Y:S01]  /*1f20*/  UISETP.NE.U32.AND UP3, UPT, UR20, URZ, UPT ;  /* 0x000000ff1400728c */ /* 0x000fe2000bf65070 */
[----:B------:R-:W-:Y:S01]  /*1f30*/  UMOV UR26, 0x1 ;  /* 0x00000001001a7882 */ /* 0x000fe20000000000 */
[----:B------:R-:W-:Y:S02]  /*1f40*/  USGXT.U32 UR30, UR30, 0xe ;  /* 0x0000000e1e1e789a */ /* 0x000fe40008000000 */
[----:B------:R-:W-:-:S02]  /*1f50*/  USGXT.U32 UR17, UR17, 0xe ;  /* 0x0000000e1111789a */ /* 0x000fc40008000000 */
[----:B------:R-:W-:Y:S01]  /*1f60*/  UIADD3.64 UR14, UPT, UPT, UR4, -UR14, URZ ;  /* 0x8000000e040e7297 */ /* 0x000fe2000fffe0ff */
[----:B------:R-:W-:Y:S01]  /*1f70*/  UMOV UR33, 0xffffffe0 ;  /* 0xffffffe000217882 */ /* 0x000fe20000000000 */
[----:B------:R-:W-:Y:S01]  /*1f80*/  UMOV UR34, 0xffffffff ;  /* 0xffffffff00227882 */ /* 0x000fe20000000000 */
[----:B------:R-:W-:Y:S01]  /*1f90*/  UMOV UR6, URZ ;  /* 0x000000ff00067c82 */ /* 0x000fe20008000000 */
[----:B------:R-:W-:-:S08]  /*1fa0*/  UMOV UR27, UR25 ;  /* 0x00000019001b7c82 */ /* 0x000fd00008000000 */
.L_x_20:
[----:B-1-3--:R-:W-:Y:S02]  /*1fb0*/  IMAD.U32 R5, RZ, RZ, UR27 ;  /* 0x0000001bff057e24 */ /* 0x00afe4000f8e00ff */
[----:B------:R-:W-:Y:S02]  /*1fc0*/  IMAD.U32 R7, RZ, RZ, UR27 ;  /* 0x0000001bff077e24 */ /* 0x000fe4000f8e00ff */
[----:B------:R-:W-:Y:S02]  /*1fd0*/  IMAD.U32 R9, RZ, RZ, UR27 ;  /* 0x0000001bff097e24 */ /* 0x000fe4000f8e00ff */
[----:B------:R-:W-:Y:S02]  /*1fe0*/  IMAD.U32 R11, RZ, RZ, UR27 ;  /* 0x0000001bff0b7e24 */ /* 0x000fe4000f8e00ff */
[----:B------:R-:W-:-:S04]  /*1ff0*/  IMAD.WIDE R4, R5, 0x2, R40 ;  /* 0x0000000205047825 */ /* 0x000fc800078e0228 */
[----:B------:R-:W-:Y:S02]  /*2000*/  IMAD.WIDE R6, R7, 0x2, R36 ;  /* 0x0000000207067825 */ /* 0x000fe400078e0224 */
[----:B------:R-:W2:Y:S02]  /*2010*/  LDG.E.U16 R5, desc[UR22][R4.64] ;  /* 0x0000001604057981 */ /* 0x000ea4000c1e1500 */
[----:B------:R-:W-:Y:S02]  /*2020*/  IMAD.WIDE R8, R9, 0x2, R34 ;  /* 0x0000000209087825 */ /* 0x000fe400078e0222 */
[----:B------:R-:W3:Y:S02]  /*2030*/  LDG.E.U16 R7, desc[UR22][R6.64] ;  /* 0x0000001606077981 */ /* 0x000ee4000c1e1500 */
[----:B------:R-:W-:Y:S02]  /*2040*/  IMAD.WIDE R10, R11, 0x2, R32 ;  /* 0x000000020b0a7825 */ /* 0x000fe400078e0220 */
[----:B------:R-:W4:Y:S04]  /*2050*/  LDG.E.U16 R9, desc[UR22][R8.64] ;  /* 0x0000001608097981 */ /* 0x000f28000c1e1500 */
[----:B------:R-:W5:Y:S01]  /*2060*/  LDG.E.U16 R11, desc[UR22][R10.64] ;  /* 0x000000160a0b7981 */ /* 0x000f62000c1e1500 */
[----:B------:R-:W-:Y:S01]  /*2070*/  LOP3.LUT P0, RZ, R0, 0x7f, RZ, 0xc0, !PT ;  /* 0x0000007f00ff7812 */ /* 0x000fe2000780c0ff */
[----:B------:R-:W-:-:S02]  /*2080*/  UMOV UR8, 0x1 ;  /* 0x0000000100087882 */ /* 0x000fc40000000000 */
[----:B------:R-:W-:-:S04]  /*2090*/  @!UP2 UIADD3 UR8, UPT, UPT, -UR8, 0x100000, URZ ;  /* 0x001000000808a890 */ /* 0x000fc8000fffe1ff */
[----:B------:R-:W-:Y:S02]  /*20a0*/  @!UP2 USHF.L.U32 UR9, UR8, 0xb, URZ ;  /* 0x0000000b0809a899 */ /* 0x000fe400080006ff */
[----:B------:R-:W-:-:S04]  /*20b0*/  @!UP2 USHF.L.U32 UR8, UR8, 0x1, URZ ;  /* 0x000000010808a899 */ /* 0x000fc800080006ff */
[----:B------:R-:W-:Y:S01]  /*20c0*/  VOTEU.ALL UP0, P0 ;  /* 0x0000000000ff7886 */ /* 0x000fe20000000000 */
[----:B------:R-:W-:Y:S01]  /*20d0*/  LOP3.LUT R43, R0, 0x10, RZ, 0xc0, !PT ;  /* 0x00000010002b7812 */ /* 0x000fe200078ec0ff */
[----:B--2---:R1:W-:Y:S04]  /*20e0*/  STS.U16 [R20+UR10+0xc00], R5 ;  /* 0x000c000514007988 */ /* 0x0043e8000800040a */
[----:B---3--:R1:W-:Y:S04]  /*20f0*/  STS.U16 [R20+UR10+0xd00], R7 ;  /* 0x000d000714007988 */ /* 0x0083e8000800040a */
[----:B----4-:R1:W-:Y:S04]  /*2100*/  STS.U16 [R20+UR10+0xe00], R9 ;  /* 0x000e000914007988 */ /* 0x0103e8000800040a */
[----:B-----5:R1:W-:Y:S01]  /*2110*/  STS.U16 [R20+UR10+0xf00], R11 ;  /* 0x000f000b14007988 */ /* 0x0203e2000800040a */
[----:B------:R2:W-:Y:S06]  /*2120*/  MEMBAR.ALL.CTA ;  /* 0x0000000000007992 */ /* 0x0005ec0000008000 */
[----:B--2---:R-:W-:Y:S04]  /*2130*/  FENCE.VIEW.ASYNC.S ;  /* 0x00000000000073c6 */ /* 0x004fe80000000000 */
[----:B------:R-:W2:Y:S02]  /*2140*/  FENCE.VIEW.ASYNC.S ;  /* 0x00000000000073c6 */ /* 0x000ea40000000000 */
[----:B--2---:R1:W2:Y:S02]  /*2150*/  @!UP0 SYNCS.EXCH.64 URZ, [UR10+0x1410], UR8 ;  /* 0x001410080aff85b2 */ /* 0x0042a40008000100 */
[----:B--2---:R-:W-:Y:S06]  /*2160*/  BAR.SYNC.DEFER_BLOCKING 0x0 ;  /* 0x0000000000007b1d */ /* 0x004fec0000010000 */
[----:B-1----:R-:W-:Y:S05]  /*2170*/  BRA.U UP3, `(.L_x_16) ;  /* 0x0000000103307547 */ /* 0x002fea000b800000 */
[----:B------:R-:W-:Y:S01]  /*2180*/  UIADD3 UR8, UPT, UPT, UR10, 0x1410, URZ ;  /* 0x000014100a087890 */ /* 0x000fe2000fffe0ff */
[----:B------:R-:W-:Y:S01]  /*2190*/  UMOV UR9, URZ ;  /* 0x000000ff00097c82 */ /* 0x000fe20008000000 */
[----:B------:R-:W-:Y:S01]  /*21a0*/  UMOV UR20, UR30 ;  /* 0x0000001e00147c82 */ /* 0x000fe20008000000 */
[----:B------:R-:W-:Y:S01]  /*21b0*/  UMOV UR21, 0x40004040 ;  /* 0x4000404000157882 */ /* 0x000fe20000000000 */
[----:B------:R-:W-:Y:S01]  /*21c0*/  UMOV UR18, UR17 ;  /* 0x0000001100127c82 */ /* 0x000fe20008000000 */
[----:B------:R-:W-:Y:S01]  /*21d0*/  UMOV UR19, 0xc0004010 ;  /* 0xc000401000137882 */ /* 0x000fe20000000000 */
[----:B------:R-:W-:Y:S01]  /*21e0*/  UMOV UR36, 0x0 ;  /* 0x0000000000247882 */ /* 0x000fe20000000000 */
[----:B------:R-:W-:Y:S01]  /*21f0*/  UMOV UR37, 0x4088490 ;  /* 0x0408849000257882 */ /* 0x000fe20000000000 */
[----:B------:R-:W-:Y:S01]  /*2200*/  UMOV UR8, UR8 ;  /* 0x0000000800087c82 */ /* 0x000fe20008000000 */
[----:B------:R1:W-:Y:S01]  /*2210*/  UTCHMMA gdesc[UR20], gdesc[UR18], tmem[UR32], tmem[UR36], idesc[UR37], !UPT ;  /* 0x00ff2412140075ea */ /* 0x0003e2000f800020 */
[----:B------:R1:W-:Y:S01]  /*2220*/  UTCBAR [UR8], URZ ;  /* 0x000000ff080073e9 */ /* 0x0003e200080000ff */
[----:B------:R-:W-:-:S02]  /*2230*/  NOP ;  /* 0x0000000000007918 */ /* 0x000fc40000000000 */
.L_x_16:
[----:B------:R-:W2:Y:S01]  /*2240*/  SYNCS.PHASECHK.TRANS64.TRYWAIT P0, [UR10+0x1410], RZ ;  /* 0x001410ffff0075a7 */ /* 0x000ea2000800110a */
[----:B------:R-:W-:-:S04]  /*2250*/  IADD3 R44, P1, PT, R43, UR33, RZ ;  /* 0x000000212b2c7c10 */ /* 0x000fc8000ff3e0ff */
[C---:B------:R-:W-:Y:S01]  /*2260*/  IADD3 R4, P3, PT, R44.reuse, 0x40, RZ ;  /* 0x000000402c047810 */ /* 0x040fe20007f7e0ff */
[----:B------:R-:W-:Y:S01]  /*2270*/  IMAD.X R39, RZ, RZ, UR34, P1 ;  /* 0x00000022ff277e24 */ /* 0x000fe200088e06ff */
[C---:B------:R-:W-:Y:S02]  /*2280*/  IADD3 R6, P1, PT, R44.reuse, 0x42, RZ ;  /* 0x000000422c067810 */ /* 0x040fe40007f3e0ff */
[----:B------:R-:W-:Y:S01]  /*2290*/  IADD3 R8, P2, PT, R44, 0x43, RZ ;  /* 0x000000432c087810 */ /* 0x000fe20007f5e0ff */
[--C-:B------:R-:W-:Y:S01]  /*22a0*/  IMAD.X R50, RZ, RZ, R39.reuse, P3 ;  /* 0x000000ffff327224 */ /* 0x100fe200018e0627 */
[-C--:B------:R-:W-:Y:S01]  /*22b0*/  ISETP.GT.U32.AND P4, PT, R6, R21.reuse, PT ;  /* 0x000000150600720c */ /* 0x080fe20003f84070 */
[--C-:B------:R-:W-:Y:S01]  /*22c0*/  IMAD.X R49, RZ, RZ, R39.reuse, P1 ;  /* 0x000000ffff317224 */ /* 0x100fe200008e0627 */
[----:B------:R-:W-:Y:S01]  /*22d0*/  IADD3 R6, P3, PT, R44, 0x44, RZ ;  /* 0x000000442c067810 */ /* 0x000fe20007f7e0ff */
[----:B------:R-:W-:Y:S01]  /*22e0*/  IMAD.X R48, RZ, RZ, R39, P2 ;  /* 0x000000ffff307224 */ /* 0x000fe200010e0627 */
[----:B------:R-:W-:-:S02]  /*22f0*/  ISETP.GT.U32.AND P5, PT, R8, R21, PT ;  /* 0x000000150800720c */ /* 0x000fc40003fa4070 */
[C---:B------:R-:W-:Y:S01]  /*2300*/  IADD3 R8, P1, PT, R44.reuse, 0x45, RZ ;  /* 0x000000452c087810 */ /* 0x040fe20007f3e0ff */
[--C-:B------:R-:W-:Y:S01]  /*2310*/  IMAD.X R46, RZ, RZ, R39.reuse, P3 ;  /* 0x000000ffff2e7224 */ /* 0x100fe200018e0627 */
[C---:B------:R-:W-:Y:S02]  /*2320*/  IADD3 R10, P2, PT, R44.reuse, 0x46, RZ ;  /* 0x000000462c0a7810 */ /* 0x040fe40007f5e0ff */
[----:B------:R-:W-:Y:S01]  /*2330*/  IADD3 R44, P3, PT, R44, 0x47, RZ ;  /* 0x000000472c2c7810 */ /* 0x000fe20007f7e0ff */
[--C-:B------:R-:W-:Y:S01]  /*2340*/  IMAD.X R47, RZ, RZ, R39.reuse, P1 ;  /* 0x000000ffff2f7224 */ /* 0x100fe200008e0627 */
[-C--:B------:R-:W-:Y:S01]  /*2350*/  ISETP.GT.U32.AND P1, PT, R6, R21.reuse, PT ;  /* 0x000000150600720c */ /* 0x080fe20003f24070 */
[--C-:B------:R-:W-:Y:S01]  /*2360*/  IMAD.X R45, RZ, RZ, R39.reuse, P2 ;  /* 0x000000ffff2d7224 */ /* 0x100fe200010e0627 */
[-C--:B------:R-:W-:Y:S01]  /*2370*/  ISETP.GT.U32.AND P2, PT, R8, R21.reuse, PT ;  /* 0x000000150800720c */ /* 0x080fe20003f44070 */
[----:B------:R-:W-:Y:S01]  /*2380*/  IMAD.X R39, RZ, RZ, R39, P3 ;  /* 0x000000ffff277224 */ /* 0x000fe200018e0627 */
[----:B------:R-:W-:Y:S01]  /*2390*/  ISETP.GT.U32.AND P3, PT, R10, R21, PT ;  /* 0x000000150a00720c */ /* 0x000fe20003f64070 */
[----:B--2---:R-:W-:-:S12]  /*23a0*/  @!P0 BRA `(.L_x_17) ;  /* 0x0000001c00348947 */ /* 0x004fd80003800000 */
.L_x_25:
[CC--:B------:R-:W-:Y:S01]  /*23b0*/  ISETP.GT.U32.AND P0, PT, R4.reuse, R21.reuse, PT ;  /* 0x000000150400720c */ /* 0x0c0fe20003f04070 */
[----:B------:R-:W-:Y:S01]  /*23c0*/  BAR.SYNC.DEFER_BLOCKING 0x0 ;  /* 0x0000000000007b1d */ /* 0x000fe20000010000 */
[----:B------:R-:W-:Y:S01]  /*23d0*/  ISETP.GE.U32.AND P6, PT, R4, R21, PT ;  /* 0x000000150400720c */ /* 0x000fe20003fc6070 */
[----:B-1----:R-:W-:Y:S01]  /*23e0*/  UIADD3 UR8, UP0, UPT, UR33, 0x40, URZ ;  /* 0x0000004021087890 */ /* 0x002fe2000ff1e0ff */
[----:B------:R-:W-:Y:S02]  /*23f0*/  ISETP.GT.U32.AND.EX P0, PT, R50, RZ, PT, P0 ;  /* 0x000000ff3200720c */ /* 0x000fe40003f04100 */
[----:B------:R-:W-:Y:S01]  /*2400*/  ISETP.GT.U32.AND.EX P5, PT, R48, RZ, PT, P5 ;  /* 0x000000ff3000720c */ /* 0x000fe20003fa4150 */
[----:B------:R-:W-:Y:S01]  /*2410*/  UIADD3.X UR9, UPT, UPT, URZ, UR34, URZ, UP0, !UPT ;  /* 0x00000022ff097290 */ /* 0x000fe200087fe4ff */
[----:B------:R-:W-:Y:S01]  /*2420*/  ISETP.GT.U32.AND.EX P4, PT, R49, RZ, PT, P4 ;  /* 0x000000ff3100720c */ /* 0x000fe20003f84140 */
[----:B------:R-:W-:Y:S01]  /*2430*/  LDTM.16dp32bit_t0_t15.x16 R4, tmem[UR13+0x100000] ;  /* 0x1000000d000479ee */ /* 0x000fe20008a00000 */
[----:B------:R-:W1:Y:S01]  /*2440*/  LDTM.16dp32bit_t16_t31.x16 R4, tmem[UR13+0x100010] ;  /* 0x1000100d000479ee */ /* 0x000e620008a20000 */
[----:B------:R-:W-:Y:S01]  /*2450*/  IMAD.U32 R48, RZ, RZ, UR8 ;  /* 0x00000008ff307e24 */ /* 0x000fe2000f8e00ff */
[----:B------:R-:W-:Y:S01]  /*2460*/  ISETP.GT.U32.AND.EX P1, PT, R46, RZ, PT, P1 ;  /* 0x000000ff2e00720c */ /* 0x000fe20003f24110 */
[----:B------:R-:W-:Y:S01]  /*2470*/  IMAD.U32 R46, RZ, RZ, UR8 ;  /* 0x00000008ff2e7e24 */ /* 0x000fe2000f8e00ff */
[----:B------:R-:W-:Y:S01]  /*2480*/  ISETP.GT.U32.AND.EX P2, PT, R47, RZ, PT, P2 ;  /* 0x000000ff2f00720c */ /* 0x000fe20003f44120 */
[----:B------:R-:W-:Y:S01]  /*2490*/  IMAD.U32 R52, RZ, RZ, UR8 ;  /* 0x00000008ff347e24 */ /* 0x000fe2000f8e00ff */
[----:B------:R-:W-:-:S02]  /*24a0*/  LOP3.LUT R48, R48, 0xe, R43, 0xfe, !PT ;  /* 0x0000000e30307812 */ /* 0x000fc400078efe2b */
[--C-:B------:R-:W-:Y:S02]  /*24b0*/  LOP3.LUT R46, R46, 0xd, R43.reuse, 0xfe, !PT ;  /* 0x0000000d2e2e7812 */ /* 0x100fe400078efe2b */
[----:B------:R-:W-:Y:S02]  /*24c0*/  LOP3.LUT R52, R52, 0x9, R43, 0xfe, !PT ;  /* 0x0000000934347812 */ /* 0x000fe400078efe2b */
[----:B------:R-:W-:Y:S01]  /*24d0*/  ISETP.GE.U32.AND.EX P6, PT, R50, RZ, PT, P6 ;  /* 0x000000ff3200720c */ /* 0x000fe20003fc6160 */
[----:B------:R-:W-:Y:S01]  /*24e0*/  IMAD.U32 R50, RZ, RZ, UR8 ;  /* 0x00000008ff327e24 */ /* 0x000fe2000f8e00ff */
[----:B------:R-:W-:-:S04]  /*24f0*/  ISETP.GT.U32.AND.EX P3, PT, R45, RZ, PT, P3 ;  /* 0x000000ff2d00720c */ /* 0x000fc80003f64130 */
[--C-:B------:R-:W-:Y:S01]  /*2500*/  LOP3.LUT R50, R50, 0xc, R43.reuse, 0xfe, !PT ;  /* 0x0000000c32327812 */ /* 0x100fe200078efe2b */
[----:B01----:R-:W-:Y:S01]  /*2510*/  FMUL R4, R4, UR35 ;  /* 0x0000002304047c20 */ /* 0x003fe20008400000 */
[----:B------:R-:W-:Y:S01]  /*2520*/  FMUL R6, R6, UR35 ;  /* 0x0000002306067c20 */ /* 0x000fe20008400000 */
[----:B------:R-:W-:Y:S01]  /*2530*/  FMUL R7, R7, UR35 ;  /* 0x0000002307077c20 */ /* 0x000fe20008400000 */
[----:B------:R-:W-:Y:S01]  /*2540*/  FMUL R11, R11, UR35 ;  /* 0x000000230b0b7c20 */ /* 0x000fe20008400000 */
[----:B------:R-:W-:Y:S01]  /*2550*/  FMUL R5, R5, UR35 ;  /* 0x0000002305057c20 */ /* 0x000fe20008400000 */
[----:B------:R-:W-:Y:S01]  /*2560*/  FSEL R4, R4, -INF , !P0 ;  /* 0xff80000004047808 */ /* 0x000fe20004000000 */
[----:B------:R-:W-:Y:S01]  /*2570*/  FMUL R13, R13, UR35 ;  /* 0x000000230d0d7c20 */ /* 0x000fe20008400000 */
[-C--:B------:R-:W-:Y:S01]  /*2580*/  ISETP.GT.U32.AND P0, PT, R44, R21.reuse, PT ;  /* 0x000000152c00720c */ /* 0x080fe20003f04070 */
[----:B------:R-:W-:Y:S01]  /*2590*/  IMAD.U32 R44, RZ, RZ, UR8 ;  /* 0x00000008ff2c7e24 */ /* 0x000fe2000f8e00ff */
[----:B------:R-:W-:Y:S01]  /*25a0*/  FSEL R6, R6, -INF , !P4 ;  /* 0xff80000006067808 */ /* 0x000fe20006000000 */
[----:B------:R-:W-:Y:S01]  /*25b0*/  FMUL R14, R14, UR35 ;  /* 0x000000230e0e7c20 */ /* 0x000fe20008400000 */
[----:B------:R-:W-:Y:S01]  /*25c0*/  ISETP.GT.U32.AND.EX P0, PT, R39, RZ, PT, P0 ;  /* 0x000000ff2700720c */ /* 0x000fe20003f04100 */
[----:B------:R-:W-:Y:S01]  /*25d0*/  IMAD.U32 R39, RZ, RZ, UR9 ;  /* 0x00000009ff277e24 */ /* 0x000fe2000f8e00ff */
[----:B------:R-:W-:Y:S01]  /*25e0*/  LOP3.LUT R44, R44, 0xf, R43, 0xfe, !PT ;  /* 0x0000000f2c2c7812 */ /* 0x000fe200078efe2b */
[----:B------:R-:W-:Y:S01]  /*25f0*/  FMUL R15, R15, UR35 ;  /* 0x000000230f0f7c20 */ /* 0x000fe20008400000 */
[----:B------:R-:W-:Y:S01]  /*2600*/  FSEL R11, R11, -INF , !P0 ;  /* 0xff8000000b0b7808 */ /* 0x000fe20004000000 */
[----:B------:R-:W-:Y:S01]  /*2610*/  FMUL R16, R16, UR35 ;  /* 0x0000002310107c20 */ /* 0x000fe20008400000 */
[----:B------:R-:W-:-:S02]  /*2620*/  ISETP.GT.U32.AND P4, PT, R44, R21, PT ;  /* 0x000000152c00720c */ /* 0x000fc40003f84070 */
[----:B------:R-:W-:Y:S01]  /*2630*/  FSEL R44, R7, -INF , !P5 ;  /* 0xff800000072c7808 */ /* 0x000fe20006800000 */
[----:B------:R-:W-:Y:S01]  /*2640*/  FMUL R7, R8, UR35 ;  /* 0x0000002308077c20 */ /* 0x000fe20008400000 */
[----:B------:R-:W-:Y:S01]  /*2650*/  ISETP.GT.U32.AND P5, PT, R48, R21, PT ;  /* 0x000000153000720c */ /* 0x000fe20003fa4070 */
[----:B------:R-:W-:Y:S02]  /*2660*/  IMAD.U32 R48, RZ, RZ, UR8 ;  /* 0x00000008ff307e24 */ /* 0x000fe4000f8e00ff */
[----:B------:R-:W-:Y:S01]  /*2670*/  FMUL R8, R9, UR35 ;  /* 0x0000002309087c20 */ /* 0x000fe20008400000 */
[----:B------:R-:W-:Y:S01]  /*2680*/  FMUL R9, R10, UR35 ;  /* 0x000000230a097c20 */ /* 0x000fe20008400000 */
[----:B------:R-:W-:Y:S01]  /*2690*/  FSEL R7, R7, -INF , !P1 ;  /* 0xff80000007077808 */ /* 0x000fe20004800000 */
[----:B------:R-:W-:Y:S01]  /*26a0*/  FMUL R10, R12, UR35 ;  /* 0x000000230c0a7c20 */ /* 0x000fe20008400000 */
[----:B------:R-:W-:Y:S01]  /*26b0*/  LOP3.LUT R48, R48, 0x8, R43, 0xfe, !PT ;  /* 0x0000000830307812 */ /* 0x000fe200078efe2b */
[----:B------:R-:W-:Y:S01]  /*26c0*/  IMAD.U32 R12, RZ, RZ, UR9 ;  /* 0x00000009ff0c7e24 */ /* 0x000fe2000f8e00ff */
[----:B------:R-:W-:-:S02]  /*26d0*/  FSEL R8, R8, -INF , !P2 ;  /* 0xff80000008087808 */ /* 0x000fc40005000000 */
[-C--:B------:R-:W-:Y:S01]  /*26e0*/  ISETP.GT.U32.AND P2, PT, R48, R21.reuse, PT ;  /* 0x000000153000720c */ /* 0x080fe20003f44070 */
[----:B------:R-:W-:Y:S01]  /*26f0*/  IMAD.U32 R48, RZ, RZ, UR8 ;  /* 0x00000008ff307e24 */ /* 0x000fe2000f8e00ff */
[-C--:B------:R-:W-:Y:S01]  /*2700*/  ISETP.GT.U32.AND P1, PT, R46, R21.reuse, PT ;  /* 0x000000152e00720c */ /* 0x080fe20003f24070 */
[----:B------:R-:W-:Y:S01]  /*2710*/  IMAD.U32 R46, RZ, RZ, UR8 ;  /* 0x00000008ff2e7e24 */ /* 0x000fe2000f8e00ff */
[----:B------:R-:W-:Y:S01]  /*2720*/  ISETP.GT.U32.AND P0, PT, R52, R21, PT ;  /* 0x000000153400720c */ /* 0x000fe20003f04070 */
[----:B------:R-:W-:Y:S01]  /*2730*/  FMUL R52, R19, UR35 ;  /* 0x0000002313347c20 */ /* 0x000fe20008400000 */
[----:B------:R-:W-:Y:S02]  /*2740*/  FSEL R5, R5, -INF , !P6 ;  /* 0xff80000005057808 */ /* 0x000fe40007000000 */
[----:B------:R-:W-:Y:S02]  /*2750*/  ISETP.GT.U32.AND.EX P2, PT, R39, RZ, PT, P2 ;  /* 0x000000ff2700720c */ /* 0x000fe40003f44120 */
[----:B------:R-:W-:-:S02]  /*2760*/  LOP3.LUT R48, R48, 0xb, R43, 0xfe, !PT ;  /* 0x0000000b30307812 */ /* 0x000fc400078efe2b */
[C---:B------:R-:W-:Y:S02]  /*2770*/  ISETP.GT.U32.AND.EX P0, PT, R12.reuse, RZ, PT, P0 ;  /* 0x000000ff0c00720c */ /* 0x040fe40003f04100 */
[----:B------:R-:W-:Y:S02]  /*2780*/  ISETP.GT.U32.AND.EX P4, PT, R12, RZ, PT, P4 ;  /* 0x000000ff0c00720c */ /* 0x000fe40003f84140 */
[----:B------:R-:W-:Y:S01]  /*2790*/  LOP3.LUT R46, R46, 0xa, R43, 0xfe, !PT ;  /* 0x0000000a2e2e7812 */ /* 0x000fe200078efe2b */
[----:B------:R-:W-:Y:S01]  /*27a0*/  IMAD.U32 R43, RZ, RZ, UR9 ;  /* 0x00000009ff2b7e24 */ /* 0x000fe2000f8e00ff */
[----:B------:R-:W-:Y:S02]  /*27b0*/  FMNMX3 R12, R4, R5, R6, !PT ;  /* 0x00000005040c7276 */ /* 0x000fe40007800006 */
[----:B------:R-:W-:Y:S02]  /*27c0*/  FSEL R10, R10, -INF , !P2 ;  /* 0xff8000000a0a7808 */ /* 0x000fe40005000000 */
[----:B------:R-:W-:-:S02]  /*27d0*/  ISETP.GT.U32.AND P2, PT, R48, R21, PT ;  /* 0x000000153000720c */ /* 0x000fc40003f44070 */
[----:B------:R-:W-:Y:S01]  /*27e0*/  FSEL R48, R13, -INF , !P0 ;  /* 0xff8000000d307808 */ /* 0x000fe20004000000 */
[----:B------:R-:W-:Y:S01]  /*27f0*/  IMAD.U32 R13, RZ, RZ, UR9 ;  /* 0x00000009ff0d7e24 */ /* 0x000fe2000f8e00ff */
[----:B------:R-:W-:Y:S02]  /*2800*/  FSEL R9, R9, -INF , !P3 ;  /* 0xff80000009097808 */ /* 0x000fe40005800000 */
[-C--:B------:R-:W-:Y:S02]  /*2810*/  ISETP.GT.U32.AND P0, PT, R46, R21.reuse, PT ;  /* 0x000000152e00720c */ /* 0x080fe40003f04070 */
[----:B------:R-:W-:Y:S02]  /*2820*/  FMNMX3 R12, R12, R44, R7, !PT ;  /* 0x0000002c0c0c7276 */ /* 0x000fe40007800007 */
[----:B------:R-:W-:Y:S02]  /*2830*/  ISETP.GT.U32.AND P3, PT, R50, R21, PT ;  /* 0x000000153200720c */ /* 0x000fe40003f64070 */
[----:B------:R-:W-:-:S02]  /*2840*/  ISETP.GT.U32.AND.EX P0, PT, R43, RZ, PT, P0 ;  /* 0x000000ff2b00720c */ /* 0x000fc40003f04100 */
[----:B------:R-:W-:Y:S02]  /*2850*/  FMNMX3 R12, R12, R8, R9, !PT ;  /* 0x000000080c0c7276 */ /* 0x000fe40007800009 */
[----:B------:R-:W-:Y:S01]  /*2860*/  ISETP.GT.U32.AND.EX P1, PT, R43, RZ, PT, P1 ;  /* 0x000000ff2b00720c */ /* 0x000fe20003f24110 */
[----:B------:R-:W-:Y:S01]  /*2870*/  FMUL R43, R17, UR35 ;  /* 0x00000023112b7c20 */ /* 0x000fe20008400000 */
[----:B------:R-:W-:Y:S02]  /*2880*/  ISETP.GT.U32.AND.EX P3, PT, R13, RZ, PT, P3 ;  /* 0x000000ff0d00720c */ /* 0x000fe40003f64130 */
[C---:B------:R-:W-:Y:S02]  /*2890*/  ISETP.GT.U32.AND.EX P2, PT, R39.reuse, RZ, PT, P2 ;  /* 0x000000ff2700720c */ /* 0x040fe40003f44120 */
[----:B------:R-:W-:Y:S02]  /*28a0*/  FSEL R17, R14, -INF , !P0 ;  /* 0xff8000000e117808 */ /* 0x000fe40004000000 */
[----:B------:R-:W-:Y:S01]  /*28b0*/  FMNMX3 R13, R12, R11, R10, !PT ;  /* 0x0000000b0c0d7276 */ /* 0x000fe2000780000a */
[----:B------:R-:W-:Y:S01]  /*28c0*/  FMUL R12, R18, UR35 ;  /* 0x00000023120c7c20 */ /* 0x000fe20008400000 */
[----:B------:R-:W-:-:S02]  /*28d0*/  ISETP.GT.U32.AND.EX P5, PT, R39, RZ, PT, P5 ;  /* 0x000000ff2700720c */ /* 0x000fc40003fa4150 */
[----:B------:R-:W-:Y:S02]  /*28e0*/  FSEL R45, R15, -INF , !P2 ;  /* 0xff8000000f2d7808 */ /* 0x000fe40005000000 */
[----:B------:R-:W-:Y:S02]  /*28f0*/  FSEL R18, R16, -INF , !P3 ;  /* 0xff80000010127808 */ /* 0x000fe40005800000 */
[----:B------:R-:W-:Y:S02]  /*2900*/  FMNMX3 R13, R13, R48, R17, !PT ;  /* 0x000000300d0d7276 */ /* 0x000fe40007800011 */
[----:B------:R-:W-:Y:S02]  /*2910*/  FSEL R19, R12, -INF , !P5 ;  /* 0xff8000000c137808 */ /* 0x000fe40006800000 */
[----:B------:R-:W-:Y:S02]  /*2920*/  FSEL R43, R43, -INF , !P1 ;  /* 0xff8000002b2b7808 */ /* 0x000fe40004800000 */
[----:B------:R-:W-:-:S02]  /*2930*/  FMNMX3 R12, R13, R45, R18, !PT ;  /* 0x0000002d0d0c7276 */ /* 0x000fc40007800012 */
[----:B------:R-:W-:Y:S02]  /*2940*/  FSEL R52, R52, -INF , !P4 ;  /* 0xff80000034347808 */ /* 0x000fe40006000000 */
[----:B------:R-:W-:Y:S02]  /*2950*/  FMNMX3 R13, R12, R43, R19, !PT ;  /* 0x0000002b0c0d7276 */ /* 0x000fe40007800013 */
[----:B------:R-:W-:Y:S02]  /*2960*/  LOP3.LUT P6, RZ, R0, 0x7f, RZ, 0xc0, !PT ;  /* 0x0000007f00ff7812 */ /* 0x000fe400078cc0ff */
[----:B------:R-:W-:-:S05]  /*2970*/  FMNMX R13, R52, R13, !PT ;  /* 0x0000000d340d7209 */ /* 0x000fca0007800000 */
[----:B------:R-:W0:Y:S06]  /*2980*/  SHFL.BFLY PT, R39, R13, 0x10, 0x1f ;  /* 0x0e001f000d277f89 */ /* 0x000e2c00000e0000 */
[----:B------:R-:W1:Y:S01]  /*2990*/  @!P6 SYNCS.CCTL.IV [UR10+0x1410] ;  /* 0x00141000ff00e9b1 */ /* 0x000e62000800000a */
[----:B------:R-:W-:Y:S01]  /*29a0*/  NOP ;  /* 0x0000000000007918 */ /* 0x000fe20000000000 */
[----:B0-----:R-:W-:-:S05]  /*29b0*/  FMNMX3 R39, R13, R39, R38, !PT ;  /* 0x000000270d277276 */ /* 0x001fca0007800026 */
[--C-:B------:R-:W-:Y:S01]  /*29c0*/  FADD R4, R4, -R39.reuse ;  /* 0x8000002704047221 */ /* 0x100fe20000000000 */
[--C-:B------:R-:W-:Y:S01]  /*29d0*/  FADD R5, R5, -R39.reuse ;  /* 0x8000002705057221 */ /* 0x100fe20000000000 */
[--C-:B------:R-:W-:Y:S01]  /*29e0*/  FADD R6, R6, -R39.reuse ;  /* 0x8000002706067221 */ /* 0x100fe20000000000 */
[--C-:B------:R-:W-:Y:S01]  /*29f0*/  FADD R44, R44, -R39.reuse ;  /* 0x800000272c2c7221 */ /* 0x100fe20000000000 */
[----:B------:R-:W-:Y:S01]  /*2a00*/  FMUL R4, R4, 1.4426950216293334961 ;  /* 0x3fb8aa3b04047820 */ /* 0x000fe20000400000 */
[----:B------:R-:W-:Y:S01]  /*2a10*/  FMUL R5, R5, 1.4426950216293334961 ;  /* 0x3fb8aa3b05057820 */ /* 0x000fe20000400000 */
[----:B------:R-:W-:Y:S01]  /*2a20*/  FMUL R6, R6, 1.4426950216293334961 ;  /* 0x3fb8aa3b06067820 */ /* 0x000fe20000400000 */
[----:B------:R-:W-:Y:S01]  /*2a30*/  FMUL R13, R44, 1.4426950216293334961 ;  /* 0x3fb8aa3b2c0d7820 */ /* 0x000fe20000400000 */
[----:B------:R-:W-:Y:S01]  /*2a40*/  MUFU.EX2 R51, R4 ;  /* 0x0000000400337308 */ /* 0x000fe20000000800 */
[--C-:B------:R-:W-:Y:S01]  /*2a50*/  FADD R7, R7, -R39.reuse ;  /* 0x8000002707077221 */ /* 0x100fe20000000000 */
[--C-:B------:R-:W-:Y:S01]  /*2a60*/  FADD R8, R8, -R39.reuse ;  /* 0x8000002708087221 */ /* 0x100fe20000000000 */
[--C-:B------:R-:W-:Y:S01]  /*2a70*/  FADD R9, R9, -R39.reuse ;  /* 0x8000002709097221 */ /* 0x100fe20000000000 */
[--C-:B------:R-:W-:Y:S01]  /*2a80*/  FADD R11, R11, -R39.reuse ;  /* 0x800000270b0b7221 */ /* 0x100fe20000000000 */
[----:B------:R-:W-:Y:S01]  /*2a90*/  FMUL R7, R7, 1.4426950216293334961 ;  /* 0x3fb8aa3b07077820 */ /* 0x000fe20000400000 */
[----:B------:R-:W-:Y:S01]  /*2aa0*/  FMUL R8, R8, 1.4426950216293334961 ;  /* 0x3fb8aa3b08087820 */ /* 0x000fe20000400000 */
[----:B------:R-:W-:Y:S01]  /*2ab0*/  FMUL R9, R9, 1.4426950216293334961 ;  /* 0x3fb8aa3b09097820 */ /* 0x000fe20000400000 */
[----:B------:R-:W0:Y:S01]  /*2ac0*/  MUFU.EX2 R12, R5 ;  /* 0x00000005000c7308 */ /* 0x000e220000000800 */
[----:B------:R-:W-:Y:S01]  /*2ad0*/  FMUL R46, R11, 1.4426950216293334961 ;  /* 0x3fb8aa3b0b2e7820 */ /* 0x000fe20000400000 */
[--C-:B------:R-:W-:Y:S01]  /*2ae0*/  FADD R10, R10, -R39.reuse ;  /* 0x800000270a0a7221 */ /* 0x100fe20000000000 */
[--C-:B------:R-:W-:Y:S01]  /*2af0*/  FADD R48, R48, -R39.reuse ;  /* 0x8000002730307221 */ /* 0x100fe20000000000 */
[--C-:B------:R-:W-:Y:S01]  /*2b00*/  FADD R17, R17, -R39.reuse ;  /* 0x8000002711117221 */ /* 0x100fe20000000000 */
[--C-:B------:R-:W-:Y:S01]  /*2b10*/  FADD R45, R45, -R39.reuse ;  /* 0x800000272d2d7221 */ /* 0x100fe20000000000 */
[----:B------:R-:W-:Y:S01]  /*2b20*/  FMUL R10, R10, 1.4426950216293334961 ;  /* 0x3fb8aa3b0a0a7820 */ /* 0x000fe20000400000 */
[----:B------:R-:W-:Y:S01]  /*2b30*/  FMUL R11, R48, 1.4426950216293334961 ;  /* 0x3fb8aa3b300b7820 */ /* 0x000fe20000400000 */
[----:B------:R-:W2:Y:S01]  /*2b40*/  MUFU.EX2 R50, R6 ;  /* 0x0000000600327308 */ /* 0x000ea20000000800 */
[----:B------:R-:W-:Y:S01]  /*2b50*/  FMUL R17, R17, 1.4426950216293334961 ;  /* 0x3fb8aa3b11117820 */ /* 0x000fe20000400000 */
[--C-:B------:R-:W-:Y:S01]  /*2b60*/  FADD R18, R18, -R39.reuse ;  /* 0x8000002712127221 */ /* 0x100fe20000000000 */
[----:B------:R-:W-:Y:S01]  /*2b70*/  FMUL R45, R45, 1.4426950216293334961 ;  /* 0x3fb8aa3b2d2d7820 */ /* 0x000fe20000400000 */
[--C-:B------:R-:W-:Y:S01]  /*2b80*/  FADD R43, R43, -R39.reuse ;  /* 0x800000272b2b7221 */ /* 0x100fe20000000000 */
[--C-:B------:R-:W-:Y:S01]  /*2b90*/  FADD R19, R19, -R39.reuse ;  /* 0x8000002713137221 */ /* 0x100fe20000000000 */
[----:B------:R-:W-:Y:S01]  /*2ba0*/  FMUL R18, R18, 1.4426950216293334961 ;  /* 0x3fb8aa3b12127820 */ /* 0x000fe20000400000 */
[----:B------:R-:W-:Y:S01]  /*2bb0*/  FADD R52, R52, -R39 ;  /* 0x8000002734347221 */ /* 0x000fe20000000000 */
[----:B------:R-:W3:Y:S01]  /*2bc0*/  MUFU.EX2 R13, R13 ;  /* 0x0000000d000d7308 */ /* 0x000ee20000000800 */
[----:B0-----:R-:W-:Y:S01]  /*2bd0*/  FADD R5, R51, R12 ;  /* 0x0000000c33057221 */ /* 0x001fe20000000000 */
[----:B------:R-:W-:-:S06]  /*2be0*/  FMUL R19, R19, 1.4426950216293334961 ;  /* 0x3fb8aa3b13137820 */ /* 0x000fcc0000400000 */
[----:B------:R-:W0:Y:S01]  /*2bf0*/  MUFU.EX2 R14, R7 ;  /* 0x00000007000e7308 */ /* 0x000e220000000800 */
[----:B--2---:R-:W-:-:S07]  /*2c00*/  FADD R4, R50, R5 ;  /* 0x0000000532047221 */ /* 0x004fce0000000000 */
[----:B------:R2:W4:Y:S01]  /*2c10*/  MUFU.EX2 R49, R8 ;  /* 0x0000000800317308 */ /* 0x0005220000000800 */
[----:B---3--:R-:W-:-:S07]  /*2c20*/  FADD R5, R13, R4 ;  /* 0x000000040d057221 */ /* 0x008fce0000000000 */
[----:B------:R-:W3:Y:S01]  /*2c30*/  MUFU.EX2 R15, R9 ;  /* 0x00000009000f7308 */ /* 0x000ee20000000800 */
[----:B0-----:R-:W-:Y:S01]  /*2c40*/  FADD R4, R14, R5 ;  /* 0x000000050e047221 */ /* 0x001fe20000000000 */
[----:B--2---:R-:W-:Y:S02]  /*2c50*/  IMAD.U32 R8, R42, -0x80000000, RZ ;  /* 0x800000002a087824 */ /* 0x004fe400078e00ff */
[----:B------:R-:W-:Y:S02]  /*2c60*/  FMUL R5, R43, 1.4426950216293334961 ;  /* 0x3fb8aa3b2b057820 */ /* 0x000fe40000400000 */
[----:B-1----:R-:W0:Y:S02]  /*2c70*/  SYNCS.PHASECHK.TRANS64.TRYWAIT P0, [UR28], R8 ;  /* 0x00000008ff0075a7 */ /* 0x002e24000800111c */
[----:B------:R-:W1:Y:S01]  /*2c80*/  MUFU.EX2 R46, R46 ;  /* 0x0000002e002e7308 */ /* 0x000e620000000800 */
[----:B----4-:R-:W-:-:S07]  /*2c90*/  FADD R4, R49, R4 ;  /* 0x0000000431047221 */ /* 0x010fce0000000000 */
[----:B------:R-:W2:Y:S01]  /*2ca0*/  MUFU.EX2 R16, R10 ;  /* 0x0000000a00107308 */ /* 0x000ea20000000800 */
[----:B---3--:R-:W-:-:S07]  /*2cb0*/  FADD R7, R15, R4 ;  /* 0x000000040f077221 */ /* 0x008fce0000000000 */
[----:B------:R-:W3:Y:S01]  /*2cc0*/  MUFU.EX2 R11, R11 ;  /* 0x0000000b000b7308 */ /* 0x000ee20000000800 */
[----:B-1----:R-:W-:-:S07]  /*2cd0*/  FADD R7, R46, R7 ;  /* 0x000000072e077221 */ /* 0x002fce0000000000 */
[----:B------:R-:W1:Y:S01]  /*2ce0*/  MUFU.EX2 R17, R17 ;  /* 0x0000001100117308 */ /* 0x000e620000000800 */
[----:B--2---:R-:W-:-:S07]  /*2cf0*/  FADD R4, R16, R7 ;  /* 0x0000000710047221 */ /* 0x004fce0000000000 */
[----:B------:R-:W2:Y:S01]  /*2d00*/  MUFU.EX2 R10, R45 ;  /* 0x0000002d000a7308 */ /* 0x000ea20000000800 */
[----:B---3--:R-:W-:Y:S01]  /*2d10*/  FADD R6, R11, R4 ;  /* 0x000000040b067221 */ /* 0x008fe20000000000 */
[----:B------:R-:W-:-:S06]  /*2d20*/  FMUL R4, R52, 1.4426950216293334961 ;  /* 0x3fb8aa3b34047820 */ /* 0x000fcc0000400000 */
[----:B------:R-:W3:Y:S01]  /*2d30*/  MUFU.EX2 R18, R18 ;  /* 0x0000001200127308 */ /* 0x000ee20000000800 */
[----:B-1----:R-:W-:-:S07]  /*2d40*/  FADD R7, R17, R6 ;  /* 0x0000000611077221 */ /* 0x002fce0000000000 */
[----:B------:R-:W1:Y:S01]  /*2d50*/  MUFU.EX2 R5, R5 ;  /* 0x0000000500057308 */ /* 0x000e620000000800 */
[----:B--2---:R-:W-:-:S07]  /*2d60*/  FADD R7, R10, R7 ;  /* 0x000000070a077221 */ /* 0x004fce0000000000 */
[----:B------:R-:W2:Y:S01]  /*2d70*/  MUFU.EX2 R19, R19 ;  /* 0x0000001300137308 */ /* 0x000ea20000000800 */
[----:B---3--:R-:W-:-:S07]  /*2d80*/  FADD R6, R18, R7 ;  /* 0x0000000712067221 */ /* 0x008fce0000000000 */
[----:B------:R-:W3:Y:S01]  /*2d90*/  MUFU.EX2 R4, R4 ;  /* 0x0000000400047308 */ /* 0x000ee20000000800 */
[----:B-1----:R-:W-:-:S04]  /*2da0*/  FADD R6, R5, R6 ;  /* 0x0000000605067221 */ /* 0x002fc80000000000 */
[----:B--2---:R-:W-:Y:S01]  /*2db0*/  FADD R43, R19, R6 ;  /* 0x00000006132b7221 */ /* 0x004fe20000000000 */
[----:B------:R-:W-:-:S04]  /*2dc0*/  IMAD.WIDE R6, R29, 0x2, R30 ;  /* 0x000000021d067825 */ /* 0x000fc800078e021e */
[----:B---3--:R-:W-:-:S05]  /*2dd0*/  FADD R43, R4, R43 ;  /* 0x0000002b042b7221 */ /* 0x008fca0000000000 */
[----:B------:R1:W2:Y:S01]  /*2de0*/  SHFL.BFLY PT, R42, R43, 0x10, 0x1f ;  /* 0x0e001f002b2a7f89 */ /* 0x0002a200000e0000 */
[----:B0-----:R-:W-:Y:S05]  /*2df0*/  @!P0 BRA `(.L_x_18) ;  /* 0x0000001000ac8947 */ /* 0x001fea0003800000 */
.L_x_26:
[----:B------:R0:W3:Y:S01]  /*2e00*/  LDG.E.U16 R45, desc[UR22][R6.64] ;  /* 0x00000016062d7981 */ /* 0x0000e2000c1e1500 */
[----:B------:R-:W-:-:S04]  /*2e10*/  IMAD.WIDE R52, R29, 0x2, R24 ;  /* 0x000000021d347825 */ /* 0x000fc800078e0218 */
[C---:B------:R-:W-:Y:S01]  /*2e20*/  IMAD.WIDE R8, R29.reuse, 0x2, R26 ;  /* 0x000000021d087825 */ /* 0x040fe200078e021a */
[----:B------:R-:W4:Y:S03]  /*2e30*/  LDG.E.U16 R47, desc[UR22][R52.64] ;  /* 0x00000016342f7981 */ /* 0x000f26000c1e1500 */
[----:B0-----:R-:W-:Y:S01]  /*2e40*/  IMAD.WIDE R6, R29, 0x2, R22 ;  /* 0x000000021d067825 */ /* 0x001fe200078e0216 */
[----:B------:R-:W5:Y:S04]  /*2e50*/  LDG.E.U16 R44, desc[UR22][R8.64] ;  /* 0x00000016082c7981 */ /* 0x000f68000c1e1500 */
[----:B--2---:R-:W2:Y:S01]  /*2e60*/  LDG.E.U16 R48, desc[UR22][R6.64] ;  /* 0x0000001606307981 */ /* 0x004ea2000c1e1500 */
[----:B------:R-:W-:Y:S01]  /*2e70*/  F2FP.BF16.F32.PACK_AB R12, R12, R51 ;  /* 0x000000330c0c723e */ /* 0x000fe200000010ff */
[----:B------:R-:W-:Y:S01]  /*2e80*/  FADD R38, -R39, R38 ;  /* 0x0000002627267221 */ /* 0x000fe20000000100 */
[----:B------:R-:W-:Y:S01]  /*2e90*/  F2FP.BF16.F32.PACK_AB R13, R13, R50 ;  /* 0x000000320d0d723e */ /* 0x000fe200000010ff */
[----:B------:R-:W-:Y:S01]  /*2ea0*/  ULEA UR28, UR26, UR10, 0x3 ;  /* 0x0000000a1a1c7291 */ /* 0x000fe2000f8e18ff */
[----:B------:R-:W-:Y:S01]  /*2eb0*/  F2FP.BF16.F32.PACK_AB R14, R49, R14 ;  /* 0x0000000e310e723e */ /* 0x000fe200000010ff */
[----:B------:R-:W-:Y:S01]  /*2ec0*/  FMUL R38, R38, 1.4426950216293334961 ;  /* 0x3fb8aa3b26267820 */ /* 0x000fe20000400000 */
[----:B------:R-:W-:Y:S01]  /*2ed0*/  F2FP.BF16.F32.PACK_AB R15, R46, R15 ;  /* 0x0000000f2e0f723e */ /* 0x000fe200000010ff */
[----:B------:R-:W-:Y:S01]  /*2ee0*/  FADD R42, R43, R42 ;  /* 0x0000002a2b2a7221 */ /* 0x000fe20000000000 */
[----:B------:R-:W-:Y:S01]  /*2ef0*/  F2FP.BF16.F32.PACK_AB R16, R11, R16 ;  /* 0x000000100b10723e */ /* 0x000fe200000010ff */
[----:B------:R-:W0:Y:S01]  /*2f00*/  MUFU.EX2 R49, R38 ;  /* 0x0000002600317308 */ /* 0x000e220000000800 */
[----:B------:R-:W-:Y:S01]  /*2f10*/  F2FP.BF16.F32.PACK_AB R17, R10, R17 ;  /* 0x000000110a11723e */ /* 0x000fe200000010ff */
[----:B------:R-:W-:Y:S01]  /*2f20*/  UIADD3 UR28, UPT, UPT, UR28, 0x1400, URZ ;  /* 0x000014001c1c7890 */ /* 0x000fe2000fffe0ff */
[----:B------:R-:W-:Y:S01]  /*2f30*/  F2FP.BF16.F32.PACK_AB R18, R5, R18 ;  /* 0x000000120512723e */ /* 0x000fe200000010ff */
[----:B------:R-:W-:Y:S01]  /*2f40*/  UMOV UR29, UR6 ;  /* 0x00000006001d7c82 */ /* 0x000fe20008000000 */
[----:B------:R-:W-:-:S04]  /*2f50*/  F2FP.BF16.F32.PACK_AB R19, R4, R19 ;  /* 0x000000130413723e */ /* 0x000fc800000010ff */
[----:B------:R-:W-:Y:S01]  /*2f60*/  STTM.16dp32bit_t0_t15.x8 tmem[UR13+0x10], R12 ;  /* 0x0000100c000079ed */ /* 0x000fe2000898000d */
[----:B------:R-:W-:Y:S01]  /*2f70*/  STTM.16dp32bit_t16_t31.x8 tmem[UR13+0x18], R12 ;  /* 0x0000180c000079ed */ /* 0x000fe200089a000d */
[----:B---3--:R3:W-:Y:S04]  /*2f80*/  STS.U16 [R20+UR10+0x1000], R45 ;  /* 0x0010002d14007988 */ /* 0x0087e8000800040a */
[----:B----4-:R3:W-:Y:S04]  /*2f90*/  STS.U16 [R20+UR10+0x1200], R47 ;  /* 0x0012002f14007988 */ /* 0x0107e8000800040a */
[----:B-----5:R3:W-:Y:S04]  /*2fa0*/  STS.U16 [R3+UR10+0x1100], R44 ;  /* 0x0011002c03007988 */ /* 0x0207e8000800040a */
[----:B--2---:R3:W-:Y:S01]  /*2fb0*/  STS.U16 [R3+UR10+0x1300], R48 ;  /* 0x0013003003007988 */ /* 0x0047e2000800040a */
[----:B------:R-:W2:Y:S02]  /*2fc0*/  FENCE.VIEW.ASYNC.T ;  /* 0x00000000000073c6 */ /* 0x000ea40000000200 */
[----:B--2---:R-:W-:Y:S06]  /*2fd0*/  BAR.SYNC.DEFER_BLOCKING 0x0 ;  /* 0x0000000000007b1d */ /* 0x004fec0000010000 */
[----:B------:R-:W-:Y:S01]  /*2fe0*/  LDTM.16dp32bit_t0_t15.x8 R4, tmem[UR13] ;  /* 0x0000000d000479ee */ /* 0x000fe20008980000 */
[----:B------:R-:W0:Y:S01]  /*2ff0*/  LDTM.16dp32bit_t16_t31.x8 R4, tmem[UR13+0x8] ;  /* 0x0000080d000479ee */ /* 0x000e2200089a0000 */
[----:B------:R-:W-:Y:S01]  /*3000*/  NOP ;  /* 0x0000000000007918 */ /* 0x000fe20000000000 */
[C---:B0-----:R-:W-:Y:S01]  /*3010*/  FMUL R4, R49.reuse, R4 ;  /* 0x0000000431047220 */ /* 0x041fe20000400000 */
        /* <DEDUP_REMOVED lines=8> */
[----:B------:R3:W-:Y:S01]  /*30a0*/  STTM.16dp32bit_t16_t31.x8 tmem[UR13+0x8], R4 ;  /* 0x00000804000079ed */ /* 0x0007e200089a000d */
[----:B------:R-:W0:Y:S02]  /*30b0*/  FENCE.VIEW.ASYNC.T ;  /* 0x00000000000073c6 */ /* 0x000e240000000200 */
[----:B0-----:R-:W-:Y:S06]  /*30c0*/  BAR.SYNC.DEFER_BLOCKING 0x0 ;  /* 0x0000000000007b1d */ /* 0x001fec0000010000 */
[----:B------:R0:W-:Y:S06]  /*30d0*/  MEMBAR.ALL.CTA ;  /* 0x0000000000007992 */ /* 0x0001ec0000008000 */
[----:B0-----:R-:W0:Y:S02]  /*30e0*/  FENCE.VIEW.ASYNC.S ;  /* 0x00000000000073c6 */ /* 0x001e240000000000 */
[----:B0-----:R-:W-:Y:S06]  /*30f0*/  BAR.SYNC.DEFER_BLOCKING 0x0 ;  /* 0x0000000000007b1d */ /* 0x001fec0000010000 */
[----:B------:R-:W-:Y:S05]  /*3100*/  BRA.U UP3, `(.L_x_19) ;  /* 0x0000000103387547 */ /* 0x000fea000b800000 */
[----:B------:R-:W-:Y:S01]  /*3110*/  UIADD3 UR36, UPT, UPT, UR11, 0x18, URZ ;  /* 0x000000180b247890 */ /* 0x000fe2000fffe0ff */
[----:B------:R-:W-:Y:S01]  /*3120*/  UMOV UR18, UR4 ;  /* 0x0000000400127c82 */ /* 0x000fe20008000000 */
[----:B------:R-:W-:Y:S01]  /*3130*/  UMOV UR19, 0x80004020 ;  /* 0x8000402000137882 */ /* 0x000fe20000000000 */
[----:B------:R-:W-:Y:S01]  /*3140*/  UMOV UR20, 0x0 ;  /* 0x0000000000147882 */ /* 0x000fe20000000000 */
[----:B------:R-:W-:Y:S01]  /*3150*/  UMOV UR21, 0x4040490 ;  /* 0x0404049000157882 */ /* 0x000fe20000000000 */
[----:B------:R-:W-:Y:S01]  /*3160*/  UMOV UR8, UR28 ;  /* 0x0000001c00087c82 */ /* 0x000fe20008000000 */
[----:B------:R-:W-:Y:S01]  /*3170*/  UMOV UR9, URZ ;  /* 0x000000ff00097c82 */ /* 0x000fe20008000000 */
[----:B------:R-:W-:Y:S01]  /*3180*/  UMOV UR38, 0x0 ;  /* 0x0000000000267882 */ /* 0x000fe20000000000 */
[----:B------:R-:W-:Y:S01]  /*3190*/  UMOV UR39, 0x4040490 ;  /* 0x0404049000277882 */ /* 0x000fe20000000000 */
[----:B------:R0:W-:Y:S01]  /*31a0*/  UTCHMMA tmem[UR16], gdesc[UR18], tmem[UR11], tmem[UR20], idesc[UR21], UPT ;  /* 0x00ff1412100079ea */ /* 0x0001e2000b80000b */
[----:B------:R-:W-:Y:S01]  /*31b0*/  UMOV UR8, UR8 ;  /* 0x0000000800087c82 */ /* 0x000fe20008000000 */
[----:B------:R0:W-:Y:S01]  /*31c0*/  UTCHMMA tmem[UR36], gdesc[UR14], tmem[UR11], tmem[UR38], idesc[UR39], UPT ;  /* 0x00ff260e240079ea */ /* 0x0001e2000b80000b */
[----:B------:R0:W-:Y:S01]  /*31d0*/  UTCBAR [UR8], URZ ;  /* 0x000000ff080073e9 */ /* 0x0001e200080000ff */
[----:B------:R-:W-:-:S02]  /*31e0*/  NOP ;  /* 0x0000000000007918 */ /* 0x000fc40000000000 */
.L_x_19:
[----:B------:R-:W-:Y:S01]  /*31f0*/  UIADD3 UR33, UP0, UPT, UR33, 0x20, URZ ;  /* 0x0000002021217890 */ /* 0x000fe2000ff1e0ff */
[----:B------:R-:W-:Y:S01]  /*3200*/  FFMA R28, R49, R28, R42 ;  /* 0x0000001c311c7223 */ /* 0x000fe2000000002a */
[----:B------:R-:W-:Y:S01]  /*3210*/  UIADD3 UR26, UPT, UPT, UR26, 0x1, URZ ;  /* 0x000000011a1a7890 */ /* 0x000fe2000fffe0ff */
[----:B------:R-:W-:Y:S01]  /*3220*/  VIADD R29, R29, UR24 ;  /* 0x000000181d1d7c36 */ /* 0x000fe20008000000 */
[----:B------:R-:W-:Y:S01]  /*3230*/  UIADD3.X UR34, UPT, UPT, URZ, UR34, URZ, UP0, !UPT ;  /* 0x00000022ff227290 */ /* 0x000fe200087fe4ff */
[----:B------:R-:W-:Y:S01]  /*3240*/  IMAD.U32 R42, RZ, RZ, UR29 ;  /* 0x0000001dff2a7e24 */ /* 0x000fe2000f8e00ff */
[----:B------:R-:W-:Y:S01]  /*3250*/  UISETP.GE.U32.AND UP0, UPT, UR33, UR12, UPT ;  /* 0x0000000c2100728c */ /* 0x000fe2000bf06070 */
[----:B------:R-:W-:Y:S01]  /*3260*/  IMAD.MOV.U32 R38, RZ, RZ, R39 ;  /* 0x000000ffff267224 */ /* 0x000fe200078e0027 */
[----:B------:R-:W-:Y:S02]  /*3270*/  UISETP.GT.AND UP4, UPT, UR26, 0x1, UPT ;  /* 0x000000011a00788c */ /* 0x000fe4000bf84270 */
[----:B------:R-:W-:-:S02]  /*3280*/  UISETP.GE.U32.AND.EX UP0, UPT, UR34, URZ, UPT, UP0 ;  /* 0x000000ff2200728c */ /* 0x000fc4000bf06100 */
[----:B0-----:R-:W-:Y:S02]  /*3290*/  USEL UR8, URZ, 0x1, !UP4 ;  /* 0x00000001ff087887 */ /* 0x001fe4000e000000 */
[----:B------:R-:W-:Y:S02]  /*32a0*/  UIADD3 UR27, UPT, UPT, UR25, UR27, URZ ;  /* 0x0000001b191b7290 */ /* 0x000fe4000fffe0ff */
[----:B------:R-:W-:Y:S02]  /*32b0*/  USEL UR26, UR26, URZ, !UP4 ;  /* 0x000000ff1a1a7287 */ /* 0x000fe4000e000000 */
[----:B------:R-:W-:Y:S01]  /*32c0*/  ULOP3.LUT UR6, UR6, UR8, URZ, 0x3c, !UPT ;  /* 0x0000000806067292 */ /* 0x000fe2000f8e3cff */
[----:B------:R-:W-:Y:S11]  /*32d0*/  BRA.U !UP0, `(.L_x_20) ;  /* 0xffffffed08347547 */ /* 0x000ff6000b83ffff */
[----:B------:R-:W-:Y:S01]  /*32e0*/  UISETP.GE.AND UP0, UPT, UR31, 0x1, UPT ;  /* 0x000000011f00788c */ /* 0x000fe2000bf06270 */
[----:B------:R-:W-:-:S08]  /*32f0*/  IMAD.MOV.U32 R38, RZ, RZ, R39 ;  /* 0x000000ffff267224 */ /* 0x000fd000078e0027 */
[----:B------:R-:W-:Y:S05]  /*3300*/  BRA.U !UP0, `(.L_x_15) ;  /* 0x0000000108147547 */ /* 0x000fea000b800000 */
[----:B------:R-:W-:-:S06]  /*3310*/  USHF.L.U32 UR4, UR29, 0x1f, URZ ;  /* 0x0000001f1d047899 */ /* 0x000fcc00080006ff */
[----:B---3--:R-:W-:-:S04]  /*3320*/  IMAD.U32 R3, RZ, RZ, UR4 ;  /* 0x00000004ff037e24 */ /* 0x008fc8000f8e00ff */
[----:B------:R-:W0:Y:S02]  /*3330*/  SYNCS.PHASECHK.TRANS64.TRYWAIT P0, [UR28], R3 ;  /* 0x00000003ff0075a7 */ /* 0x000e24000800111c */
[----:B0-----:R-:W-:Y:S05]  /*3340*/  @!P0 BRA `(.L_x_21) ;  /* 0x0000000c00648947 */ /* 0x001fea0003800000 */
.L_x_27:
[----:B------:R-:W-:-:S07]  /*3350*/  IMAD.MOV.U32 R38, RZ, RZ, R39 ;  /* 0x000000ffff267224 */ /* 0x000fce00078e0027 */
.L_x_15:
[----:B------:R-:W-:Y:S01]  /*3360*/  BAR.SYNC.DEFER_BLOCKING 0x0 ;  /* 0x0000000000007b1d */ /* 0x000fe20000010000 */
[C---:B------:R-:W-:Y:S01]  /*3370*/  LOP3.LUT P3, RZ, R0.reuse, 0x7f, RZ, 0xc0, !PT ;  /* 0x0000007f00ff7812 */ /* 0x040fe2000786c0ff */
[----:B---3--:R-:W-:Y:S01]  /*3380*/  IMAD.SHL.U32 R3, R0, 0x20, RZ ;  /* 0x0000002000037824 */ /* 0x008fe200078e00ff */
[----:B------:R-:W-:Y:S01]  /*3390*/  FSETP.GT.AND P0, PT, |R28|, 8.50705917302346158658e+37, PT ;  /* 0x7e8000001c00780b */ /* 0x000fe20003f04200 */
[C---:B------:R-:W-:Y:S01]  /*33a0*/  IMAD.SHL.U32 R16, R0.reuse, 0x10, RZ ;  /* 0x0000001000107824 */ /* 0x040fe200078e00ff */
[----:B------:R-:W-:Y:S01]  /*33b0*/  LOP3.LUT R13, R0, 0x60, RZ, 0xc0, !PT ;  /* 0x00000060000d7812 */ /* 0x000fe200078ec0ff */
[C---:B------:R-:W-:Y:S01]  /*33c0*/  FMUL R12, R28.reuse, 8388608 ;  /* 0x4b0000001c0c7820 */ /* 0x040fe20000400000 */
[----:B------:R-:W-:Y:S01]  /*33d0*/  LOP3.LUT R3, R3, 0x700, RZ, 0xc0, !PT ;  /* 0x0000070003037812 */ /* 0x000fe200078ec0ff */
[----:B------:R-:W0:Y:S01]  /*33e0*/  LDCU.64 UR4, c[0x0][0x3e0] ;  /* 0x00007c00ff0477ac */ /* 0x000e220008000a00 */
[C---:B------:R-:W-:Y:S01]  /*33f0*/  FSETP.GEU.AND P1, PT, R28.reuse, 1.175494350822287508e-38, PT ;  /* 0x008000001c00780b */ /* 0x040fe20003f2e000 */
[----:B------:R-:W-:Y:S01]  /*3400*/  IMAD.SHL.U32 R13, R13, 0x2, RZ ;  /* 0x000000020d0d7824 */ /* 0x000fe200078e00ff */
[----:B------:R-:W-:-:S02]  /*3410*/  FSETP.GEU.AND P2, PT, |R28|, 1.175494350822287508e-38, PT ;  /* 0x008000001c00780b */ /* 0x000fc40003f4e200 */
[----:B------:R-:W-:Y:S02]  /*3420*/  LOP3.LUT R18, R3, 0x70, R16, 0xf8, !PT ;  /* 0x0000007003127812 */ /* 0x000fe400078ef810 */
[----:B------:R-:W-:Y:S02]  /*3430*/  LOP3.LUT R14, R0, 0x70, RZ, 0xc0, !PT ;  /* 0x00000070000e7812 */ /* 0x000fe400078ec0ff */
[----:B------:R-:W-:Y:S02]  /*3440*/  LOP3.LUT R3, R16, 0x30, RZ, 0xc0, !PT ;  /* 0x0000003010037812 */ /* 0x000fe400078ec0ff */
[----:B------:R-:W-:Y:S01]  /*3450*/  FSEL R12, R12, R28, !P1 ;  /* 0x0000001c0c0c7208 */ /* 0x000fe20004800000 */
[----:B------:R-:W-:Y:S01]  /*3460*/  @P0 FMUL R28, R28, 0.25 ;  /* 0x3e8000001c1c0820 */ /* 0x000fe20000400000 */
[----:B------:R-:W-:Y:S01]  /*3470*/  SHF.R.S32.HI R15, RZ, 0x2, R0 ;  /* 0x00000002ff0f7819 */ /* 0x000fe20000011400 */
[----:B------:R-:W-:Y:S01]  /*3480*/  IMAD R14, R14, 0x4, R3 ;  /* 0x000000040e0e7824 */ /* 0x000fe200078e0203 */
[----:B------:R-:W-:Y:S01]  /*3490*/  LOP3.LUT R18, R18, R13, RZ, 0x3c, !PT ;  /* 0x0000000d12127212 */ /* 0x000fe200078e3cff */
[----:B------:R-:W2:Y:S02]  /*34a0*/  @!P3 SYNCS.CCTL.IV [UR10+0x1400] ;  /* 0x00140000ff00b9b1 */ /* 0x000ea4000800000a */
[----:B--2---:R-:W-:Y:S01]  /*34b0*/  BAR.SYNC.DEFER_BLOCKING 0x0 ;  /* 0x0000000000007b1d */ /* 0x004fe20000010000 */
[----:B------:R-:W-:Y:S01]  /*34c0*/  SGXT R15, R15, 0x1 ;  /* 0x000000010f0f781a */ /* 0x000fe20000000200 */
[----:B------:R-:W-:-:S02]  /*34d0*/  VIADD R13, R12, 0xc0cafb0d ;  /* 0xc0cafb0d0c0d7836 */ /* 0x000fc40000000000 */
[----:B------:R-:W-:Y:S01]  /*34e0*/  @!P2 FMUL R28, R28, 16777216 ;  /* 0x4b8000001c1ca820 */ /* 0x000fe20000400000 */
[----:B------:R-:W-:Y:S01]  /*34f0*/  VIADD R18, R18, UR10 ;  /* 0x0000000a12127c36 */ /* 0x000fe20008000000 */
[----:B------:R-:W-:Y:S01]  /*3500*/  LOP3.LUT R19, R14, 0x440, R15, 0x78, !PT ;  /* 0x000004400e137812 */ /* 0x000fe200078e780f */
[----:B------:R-:W-:Y:S01]  /*3510*/  IMAD.MOV.U32 R14, RZ, RZ, 0x3dc6b27f ;  /* 0x3dc6b27fff0e7424 */ /* 0x000fe200078e00ff */
[----:B------:R-:W-:Y:S01]  /*3520*/  LOP3.LUT R15, R13, 0xff800000, RZ, 0xc0, !PT ;  /* 0xff8000000d0f7812 */ /* 0x000fe200078ec0ff */
[----:B-1----:R-:W-:Y:S01]  /*3530*/  LDTM.16dp32bit_t0_t15.x8 R4, tmem[UR13] ;  /* 0x0000000d000479ee */ /* 0x002fe20008980000 */
[----:B------:R-:W1:Y:S01]  /*3540*/  LDTM.16dp32bit_t16_t31.x8 R4, tmem[UR13+0x8] ;  /* 0x0000080d000479ee */ /* 0x000e6200089a0000 */
[----:B------:R-:W2:Y:S01]  /*3550*/  MUFU.RCP R16, R28 ;  /* 0x0000001c00107308 */ /* 0x000ea20000001000 */
[----:B0-----:R-:W-:Y:S01]  /*3560*/  UIMAD UR4, UR7, UR4, URZ ;  /* 0x00000004070472a4 */ /* 0x001fe2000f8e02ff */
[----:B------:R-:W-:-:S03]  /*3570*/  IMAD.IADD R13, R12, 0x1, -R15 ;  /* 0x000000010c0d7824 */ /* 0x000fc600078e0a0f */
[----:B------:R-:W-:Y:S01]  /*3580*/  USHF.L.U32 UR6, UR4, 0x1, URZ ;  /* 0x0000000104067899 */ /* 0x000fe200080006ff */
[----:B------:R-:W-:-:S04]  /*3590*/  FADD R13, R13, -1 ;  /* 0xbf8000000d0d7421 */ /* 0x000fc80000000000 */
[----:B------:R-:W-:-:S04]  /*35a0*/  FFMA.FTZ R14, R13, R14, -0.16845393180847167969 ;  /* 0xbe2c7f300d0e7423 */ /* 0x000fc8000001000e */
[C---:B------:R-:W-:Y:S01]  /*35b0*/  FFMA.FTZ R14, R13.reuse, R14, 0.1716887056827545166 ;  /* 0x3e2fcf2a0d0e7423 */ /* 0x040fe2000001000e */
[----:B------:R-:W0:Y:S01]  /*35c0*/  @!P3 SYNCS.CCTL.IV [UR10+0x1408] ;  /* 0x00140800ff00b9b1 */ /* 0x000e22000800000a */
[----:B------:R-:W-:Y:S02]  /*35d0*/  NOP ;  /* 0x0000000000007918 */ /* 0x000fe40000000000 */
[----:B------:R-:W-:Y:S01]  /*35e0*/  FFMA.FTZ R14, R13, R14, -0.17900948226451873779 ;  /* 0xbe374e430d0e7423 */ /* 0x000fe2000001000e */
[----:B-1----:R-:W-:Y:S01]  /*35f0*/  @P0 FMUL R6, R6, 0.25 ;  /* 0x3e80000006060820 */ /* 0x002fe20000400000 */
[----:B------:R-:W-:Y:S01]  /*3600*/  @P0 FMUL R7, R7, 0.25 ;  /* 0x3e80000007070820 */ /* 0x000fe20000400000 */
[----:B------:R-:W-:Y:S01]  /*3610*/  @P0 FMUL R9, R9, 0.25 ;  /* 0x3e80000009090820 */ /* 0x000fe20000400000 */
[----:B------:R-:W-:Y:S01]  /*3620*/  @P0 FMUL R4, R4, 0.25 ;  /* 0x3e80000004040820 */ /* 0x000fe20000400000 */
[----:B------:R-:W-:Y:S01]  /*3630*/  @P0 FMUL R5, R5, 0.25 ;  /* 0x3e80000005050820 */ /* 0x000fe20000400000 */
[----:B------:R-:W-:Y:S01]  /*3640*/  @P0 FMUL R8, R8, 0.25 ;  /* 0x3e80000008080820 */ /* 0x000fe20000400000 */
[----:B------:R-:W-:Y:S01]  /*3650*/  @P0 FMUL R10, R10, 0.25 ;  /* 0x3e8000000a0a0820 */ /* 0x000fe20000400000 */
[----:B------:R-:W-:Y:S01]  /*3660*/  @P0 FMUL R11, R11, 0.25 ;  /* 0x3e8000000b0b0820 */ /* 0x000fe20000400000 */
[----:B------:R-:W-:Y:S01]  /*3670*/  @!P2 FMUL R6, R6, 16777216 ;  /* 0x4b8000000606a820 */ /* 0x000fe20000400000 */
[----:B------:R-:W-:Y:S01]  /*3680*/  @!P2 FMUL R7, R7, 16777216 ;  /* 0x4b8000000707a820 */ /* 0x000fe20000400000 */
[----:B------:R-:W-:Y:S01]  /*3690*/  @!P2 FMUL R9, R9, 16777216 ;  /* 0x4b8000000909a820 */ /* 0x000fe20000400000 */
[----:B------:R-:W-:Y:S01]  /*36a0*/  @!P2 FMUL R4, R4, 16777216 ;  /* 0x4b8000000404a820 */ /* 0x000fe20000400000 */
[----:B------:R-:W-:Y:S01]  /*36b0*/  @!P2 FMUL R5, R5, 16777216 ;  /* 0x4b8000000505a820 */ /* 0x000fe20000400000 */
[----:B------:R-:W-:Y:S01]  /*36c0*/  @!P2 FMUL R8, R8, 16777216 ;  /* 0x4b8000000808a820 */ /* 0x000fe20000400000 */
[----:B------:R-:W-:Y:S01]  /*36d0*/  @!P2 FMUL R10, R10, 16777216 ;  /* 0x4b8000000a0aa820 */ /* 0x000fe20000400000 */
[----:B------:R-:W-:Y:S01]  /*36e0*/  @!P2 FMUL R11, R11, 16777216 ;  /* 0x4b8000000b0ba820 */ /* 0x000fe20000400000 */
[C---:B--2---:R-:W-:Y:S01]  /*36f0*/  FMUL R17, R16.reuse, R6 ;  /* 0x0000000610117220 */ /* 0x044fe20000400000 */
[C---:B------:R-:W-:Y:S01]  /*3700*/  FMUL R6, R16.reuse, R7 ;  /* 0x0000000710067220 */ /* 0x040fe20000400000 */
[C---:B------:R-:W-:Y:S01]  /*3710*/  FMUL R7, R16.reuse, R9 ;  /* 0x0000000910077220 */ /* 0x040fe20000400000 */
[C---:B------:R-:W-:Y:S01]  /*3720*/  FMUL R4, R16.reuse, R4 ;  /* 0x0000000410047220 */ /* 0x040fe20000400000 */
[C---:B------:R-:W-:Y:S01]  /*3730*/  FMUL R5, R16.reuse, R5 ;  /* 0x0000000510057220 */ /* 0x040fe20000400000 */
[C---:B------:R-:W-:Y:S01]  /*3740*/  FMUL R8, R16.reuse, R8 ;  /* 0x0000000810087220 */ /* 0x040fe20000400000 */
[C---:B------:R-:W-:Y:S01]  /*3750*/  FMUL R9, R16.reuse, R10 ;  /* 0x0000000a10097220 */ /* 0x040fe20000400000 */
[----:B------:R-:W-:Y:S01]  /*3760*/  FFMA.FTZ R14, R13, R14, 0.20512372255325317383 ;  /* 0x3e520bf40d0e7423 */ /* 0x000fe2000001000e */
[----:B------:R-:W-:Y:S01]  /*3770*/  FMUL R16, R16, R11 ;  /* 0x0000000b10107220 */ /* 0x000fe20000400000 */
[----:B------:R-:W-:Y:S01]  /*3780*/  F2FP.BF16.F32.PACK_AB R5, R6, R5 ;  /* 0x000000050605723e */ /* 0x000fe200000010ff */
[----:B------:R-:W-:-:S02]  /*3790*/  IMAD.SHL.U32 R10, R0, 0x40, RZ ;  /* 0x00000040000a7824 */ /* 0x000fc400078e00ff */
[----:B------:R-:W-:Y:S01]  /*37a0*/  FFMA.FTZ R14, R13, R14, -0.24046532809734344482 ;  /* 0xbe763c8b0d0e7423 */ /* 0x000fe2000001000e */
[----:B------:R-:W-:Y:S02]  /*37b0*/  F2FP.BF16.F32.PACK_AB R4, R17, R4 ;  /* 0x000000041104723e */ /* 0x000fe400000010ff */
[----:B------:R-:W-:Y:S01]  /*37c0*/  F2FP.BF16.F32.PACK_AB R6, R9, R8 ;  /* 0x000000080906723e */ /* 0x000fe200000010ff */
[C---:B------:R-:W-:Y:S01]  /*37d0*/  FFMA.FTZ R14, R13.reuse, R14, 0.28857114911079406738 ;  /* 0x3e93bf990d0e7423 */ /* 0x040fe2000001000e */
[----:B------:R-:W-:Y:S01]  /*37e0*/  F2FP.BF16.F32.PACK_AB R7, R16, R7 ;  /* 0x000000071007723e */ /* 0x000fe200000010ff */
[----:B------:R-:W1:Y:S01]  /*37f0*/  LDC.64 R8, c[0x0][0x398] ;  /* 0x0000e600ff087b82 */ /* 0x000e620000000a00 */
[----:B------:R-:W-:Y:S01]  /*3800*/  LOP3.LUT R10, R10, 0x200, RZ, 0xc0, !PT ;  /* 0x000002000a0a7812 */ /* 0x000fe200078ec0ff */
[----:B------:R-:W-:Y:S01]  /*3810*/  FFMA.FTZ R14, R13, R14, -0.36067417263984680176 ;  /* 0xbeb8aa490d0e7423 */ /* 0x000fe2000001000e */
[C---:B------:R-:W-:Y:S01]  /*3820*/  ISETP.GE.U32.AND P0, PT, R12.reuse, 0x7f800000, PT ;  /* 0x7f8000000c00780c */ /* 0x040fe20003f06070 */
[----:B0-----:R-:W-:Y:S01]  /*3830*/  STSM.16.M88.4 [R18], R4 ;  /* 0x0000000412007844 */ /* 0x001fe20000000200 */
[----:B------:R-:W-:Y:S01]  /*3840*/  IADD3 R19, PT, PT, R19, UR10, R10 ;  /* 0x0000000a13137c10 */ /* 0x000fe2000fffe00a */
[C---:B------:R-:W-:Y:S01]  /*3850*/  FFMA.FTZ R14, R13.reuse, R14, 0.48089820146560668945 ;  /* 0x3ef6384a0d0e7423 */ /* 0x040fe2000001000e */
[----:B------:R-:W-:Y:S01]  /*3860*/  FSEL R11, RZ, -23, P1 ;  /* 0xc1b80000ff0b7808 */ /* 0x000fe20000800000 */
[----:B------:R-:W-:Y:S01]  /*3870*/  BAR.SYNC.DEFER_BLOCKING 0x0 ;  /* 0x0000000000007b1d */ /* 0x000fe20000010000 */
[----:B------:R-:W-:Y:S01]  /*3880*/  FSETP.NEU.AND P1, PT, R12, RZ, PT ;  /* 0x000000ff0c00720b */ /* 0x000fe20003f2d000 */
[----:B------:R-:W-:-:S06]  /*3890*/  FFMA.FTZ R14, R13, R14, -0.72134751081466674805 ;  /* 0xbf38aa3b0d0e7423 */ /* 0x000fcc000001000e */
[----:B------:R-:W0:Y:S01]  /*38a0*/  LDC R10, c[0x0][0x3e8] ;  /* 0x0000fa00ff0a7b82 */ /* 0x000e220000000800 */
[C---:B------:R-:W-:Y:S01]  /*38b0*/  FMUL R16, R13.reuse, R14 ;  /* 0x0000000e0d107220 */ /* 0x040fe20000400000 */
[----:B------:R-:W-:Y:S02]  /*38c0*/  I2FP.F32.S32 R14, R15 ;  /* 0x0000000f000e7245 */ /* 0x000fe40000201400 */
[----:B------:R-:W-:Y:S01]  /*38d0*/  SHF.R.U32.HI R15, RZ, 0x6, R0 ;  /* 0x00000006ff0f7819 */ /* 0x000fe20000011600 */
[----:B------:R-:W-:Y:S02]  /*38e0*/  FMUL R16, R13, R16 ;  /* 0x000000100d107220 */ /* 0x000fe40000400000 */
[----:B------:R-:W-:Y:S01]  /*38f0*/  FFMA.FTZ R11, R14, 1.1920928955078125e-07, R11 ;  /* 0x340000000e0b7823 */ /* 0x000fe2000001000b */
[----:B------:R-:W-:Y:S01]  /*3900*/  SGXT.U32 R15, R15, 0x1 ;  /* 0x000000010f0f781a */ /* 0x000fe20000000000 */
[----:B------:R-:W-:Y:S01]  /*3910*/  FFMA.FTZ R16, R13, 1.4426950216293334961, R16 ;  /* 0x3fb8aa3b0d107823 */ /* 0x000fe20000010010 */
[----:B------:R-:W-:-:S03]  /*3920*/  @P0 IMAD.MOV.U32 R13, RZ, RZ, 0x7f800000 ;  /* 0x7f800000ff0d0424 */ /* 0x000fc600078e00ff */
[----:B------:R-:W-:Y:S01]  /*3930*/  FADD R11, R11, R16 ;  /* 0x000000100b0b7221 */ /* 0x000fe20000000000 */
[----:B------:R-:W-:Y:S01]  /*3940*/  @P0 FFMA.FTZ R11, R12, R13, +INF ;  /* 0x7f8000000c0b0423 */ /* 0x000fe2000001000d */
[--C-:B------:R-:W-:Y:S01]  /*3950*/  SHF.R.U32.HI R13, RZ, 0x2, R0.reuse ;  /* 0x00000002ff0d7819 */ /* 0x100fe20000011600 */
[----:B------:R-:W-:Y:S01]  /*3960*/  IMAD R12, R2, UR5, RZ ;  /* 0x00000005020c7c24 */ /* 0x000fe2000f8e02ff */
[----:B------:R-:W-:Y:S01]  /*3970*/  UIMAD.WIDE UR4, UR4, 0x2, URZ ;  /* 0x00000002040478a5 */ /* 0x000fe2000f8e02ff */
[----:B------:R2:W3:Y:S01]  /*3980*/  LDSM.16.M88.4 R4, [R19] ;  /* 0x000000001304783b */ /* 0x0004e20000000200 */
[----:B------:R-:W-:Y:S01]  /*3990*/  LOP3.LUT R17, R13, 0x18, RZ, 0xc0, !PT ;  /* 0x000000180d117812 */ /* 0x000fe200078ec0ff */
[C---:B------:R-:W-:Y:S01]  /*39a0*/  IMAD.SHL.U32 R13, R12.reuse, 0x2, RZ ;  /* 0x000000020c0d7824 */ /* 0x040fe200078e00ff */
[----:B------:R-:W-:Y:S01]  /*39b0*/  FSEL R11, R11, -INF , P1 ;  /* 0xff8000000b0b7808 */ /* 0x000fe20000800000 */
[----:B------:R-:W-:Y:S01]  /*39c0*/  IMAD.HI R12, R12, 0x2, RZ ;  /* 0x000000020c0c7827 */ /* 0x000fe200078e02ff */
[----:B------:R-:W-:-:S02]  /*39d0*/  LOP3.LUT R24, R17, 0x1f, R0, 0xf8, !PT ;  /* 0x0000001f11187812 */ /* 0x000fc400078ef800 */
[----:B-1----:R-:W-:Y:S01]  /*39e0*/  IADD3 R20, P0, P2, R13, UR6, R8 ;  /* 0x000000060d147c10 */ /* 0x002fe2000fa1e008 */
[----:B0-----:R-:W-:Y:S02]  /*39f0*/  IMAD R15, R15, R10, RZ ;  /* 0x0000000a0f0f7224 */ /* 0x001fe400078e02ff */
[----:B------:R-:W-:Y:S01]  /*3a00*/  FFMA R38, R11, 0.69314718246459960938, R38 ;  /* 0x3f3172180b267823 */ /* 0x000fe20000000026 */
[----:B------:R-:W-:Y:S01]  /*3a10*/  IMAD.SHL.U32 R8, R24, 0x8, RZ ;  /* 0x0000000818087824 */ /* 0x000fe200078e00ff */
[----:B------:R-:W-:Y:S01]  /*3a20*/  IADD3.X R26, PT, PT, R12, UR5, R9, P0, P2 ;  /* 0x000000050c1a7c10 */ /* 0x000fe200087e4409 */
[----:B------:R-:W-:Y:S01]  /*3a30*/  IMAD R17, R10, 0x2, R15 ;  /* 0x000000020a117824 */ /* 0x000fe200078e020f */
[C---:B------:R-:W-:Y:S01]  /*3a40*/  LEA R12, P0, R15.reuse, R20, 0x1 ;  /* 0x000000140f0c7211 */ /* 0x040fe200078008ff */
[----:B------:R-:W-:Y:S01]  /*3a50*/  IMAD.SHL.U32 R24, R24, 0x10, RZ ;  /* 0x0000001018187824 */ /* 0x000fe200078e00ff */
[----:B------:R-:W-:Y:S01]  /*3a60*/  LOP3.LUT R8, R8, 0xc0, RZ, 0xc0, !PT ;  /* 0x000000c008087812 */ /* 0x000fe200078ec0ff */
[----:B------:R-:W-:Y:S01]  /*3a70*/  IMAD R9, R10, 0x2, R17 ;  /* 0x000000020a097824 */ /* 0x000fe200078e0211 */
[----:B------:R-:W-:Y:S01]  /*3a80*/  LEA.HI.X.SX32 R13, R15, R26, 0x1, P0 ;  /* 0x0000001a0f0d7211 */ /* 0x000fe200000f0eff */
[----:B------:R-:W0:Y:S01]  /*3a90*/  LDCU UR4, c[0x0][0x3ec] ;  /* 0x00007d80ff0477ac */ /* 0x000e220008000800 */
[----:B------:R-:W-:Y:S01]  /*3aa0*/  IADD3 R25, PT, PT, R8, UR10, R3 ;  /* 0x0000000a08197c10 */ /* 0x000fe2000fffe003 */
[----:B--2---:R-:W-:Y:S01]  /*3ab0*/  IMAD R19, R10, 0x2, R9 ;  /* 0x000000020a137824 */ /* 0x004fe200078e0209 */
[----:B------:R-:W-:-:S02]  /*3ac0*/  LEA R14, P0, R17, R20, 0x1 ;  /* 0x00000014110e7211 */ /* 0x000fc400078008ff */
[-C--:B------:R-:W-:Y:S01]  /*3ad0*/  LEA R16, P1, R9, R20.reuse, 0x1 ;  /* 0x0000001409107211 */ /* 0x080fe200078208ff */
[C---:B------:R-:W-:Y:S01]  /*3ae0*/  IMAD R3, R10.reuse, 0x2, R19 ;  /* 0x000000020a037824 */ /* 0x040fe200078e0213 */
[----:B------:R-:W-:Y:S02]  /*3af0*/  LEA R8, P2, R19, R20, 0x1 ;  /* 0x0000001413087211 */ /* 0x000fe400078408ff */
[-C--:B------:R-:W-:Y:S01]  /*3b00*/  LEA.HI.X.SX32 R15, R17, R26.reuse, 0x1, P0 ;  /* 0x0000001a110f7211 */ /* 0x080fe200000f0eff */
[C---:B------:R-:W-:Y:S01]  /*3b10*/  IMAD R21, R10.reuse, 0x2, R3 ;  /* 0x000000020a157824 */ /* 0x040fe200078e0203 */
[-C--:B------:R-:W-:Y:S02]  /*3b20*/  LEA.HI.X.SX32 R17, R9, R26.reuse, 0x1, P1 ;  /* 0x0000001a09117211 */ /* 0x080fe400008f0eff */
[----:B------:R-:W-:Y:S01]  /*3b30*/  LEA.HI.X.SX32 R9, R19, R26, 0x1, P2 ;  /* 0x0000001a13097211 */ /* 0x000fe200010f0eff */
[----:B------:R-:W-:Y:S01]  /*3b40*/  IMAD R23, R10, 0x2, R21 ;  /* 0x000000020a177824 */ /* 0x000fe200078e0215 */
[----:B------:R-:W-:-:S02]  /*3b50*/  LOP3.LUT R24, R24, 0xf0, RZ, 0xc0, !PT ;  /* 0x000000f018187812 */ /* 0x000fc400078ec0ff */
[----:B------:R-:W-:Y:S01]  /*3b60*/  LOP3.LUT R0, R0, 0x7f, RZ, 0xc0, !PT ;  /* 0x0000007f00007812 */ /* 0x000fe200078ec0ff */
[----:B------:R-:W-:Y:S01]  /*3b70*/  IMAD R22, R10, 0x2, R23 ;  /* 0x000000020a167824 */ /* 0x000fe200078e0217 */
[-C--:B------:R-:W-:Y:S01]  /*3b80*/  LEA R10, P0, R3, R20.reuse, 0x1 ;  /* 0x00000014030a7211 */ /* 0x080fe200078008ff */
[----:B0-----:R-:W-:Y:S01]  /*3b90*/  UIMAD UR4, UR7, UR4, URZ ;  /* 0x00000004070472a4 */ /* 0x001fe2000f8e02ff */
[----:B------:R-:W-:Y:S01]  /*3ba0*/  LEA R18, P2, R23, R20, 0x1 ;  /* 0x0000001417127211 */ /* 0x000fe200078408ff */
[----:B---3--:R0:W-:Y:S01]  /*3bb0*/  STG.E.U16 desc[UR22][R12.64], R4 ;  /* 0x000000040c007986 */ /* 0x0081e2000c101516 */
[----:B------:R-:W-:Y:S01]  /*3bc0*/  PRMT R27, R4, 0x7632, R27 ;  /* 0x00007632041b7816 */ /* 0x000fe2000000001b */
[----:B------:R-:W-:Y:S01]  /*3bd0*/  USHF.L.U32 UR6, UR4, 0x2, URZ ;  /* 0x0000000204067899 */ /* 0x000fe200080006ff */
[-C--:B------:R-:W-:Y:S01]  /*3be0*/  LEA.HI.X.SX32 R11, R3, R26.reuse, 0x1, P0 ;  /* 0x0000001a030b7211 */ /* 0x080fe200000f0eff */
[----:B------:R-:W-:Y:S01]  /*3bf0*/  UIMAD.WIDE UR4, UR4, 0x4, URZ ;  /* 0x00000004040478a5 */ /* 0x000fe2000f8e02ff */
[----:B------:R-:W-:Y:S01]  /*3c00*/  PRMT R3, R6, 0x7632, R3 ;  /* 0x0000763206037816 */ /* 0x000fe20000000003 */
[----:B------:R-:W-:Y:S01]  /*3c10*/  STG.E.U16 desc[UR22][R14.64], R27 ;  /* 0x0000001b0e007986 */ /* 0x000fe2000c101516 */
[----:B------:R-:W-:-:S02]  /*3c20*/  LEA.HI.X.SX32 R19, R23, R26, 0x1, P2 ;  /* 0x0000001a17137211 */ /* 0x000fc400010f0eff */
[----:B------:R-:W-:Y:S01]  /*3c30*/  ISETP.GE.U32.AND P0, PT, R0, 0x40, PT ;  /* 0x000000400000780c */ /* 0x000fe20003f06070 */
[----:B------:R-:W-:Y:S01]  /*3c40*/  STG.E.U16 desc[UR22][R16.64], R5 ;  /* 0x0000000510007986 */ /* 0x000fe2000c101516 */
[----:B------:R-:W-:Y:S01]  /*3c50*/  IMAD.HI R0, R2, 0x4, RZ ;  /* 0x0000000402007827 */ /* 0x000fe200078e02ff */
[----:B0-----:R-:W-:Y:S02]  /*3c60*/  PRMT R4, R5, 0x7632, R4 ;  /* 0x0000763205047816 */ /* 0x001fe40000000004 */
[CC--:B------:R-:W-:Y:S02]  /*3c70*/  LEA R12, P1, R21.reuse, R20.reuse, 0x1 ;  /* 0x00000014150c7211 */ /* 0x0c0fe400078208ff */
[C---:B------:R-:W-:Y:S01]  /*3c80*/  LEA R20, P3, R22.reuse, R20, 0x1 ;  /* 0x0000001416147211 */ /* 0x040fe200078608ff */
[----:B------:R0:W-:Y:S01]  /*3c90*/  STG.E.U16 desc[UR22][R8.64], R4 ;  /* 0x0000000408007986 */ /* 0x0001e2000c101516 */
[-C--:B------:R-:W-:Y:S02]  /*3ca0*/  LEA.HI.X.SX32 R13, R21, R26.reuse, 0x1, P1 ;  /* 0x0000001a150d7211 */ /* 0x080fe400008f0eff */
[----:B------:R-:W-:Y:S01]  /*3cb0*/  LEA.HI.X.SX32 R21, R22, R26, 0x1, P3 ;  /* 0x0000001a16157211 */ /* 0x000fe200018f0eff */
[----:B------:R1:W-:Y:S04]  /*3cc0*/  STG.E.U16 desc[UR22][R10.64], R6 ;  /* 0x000000060a007986 */ /* 0x0003e8000c101516 */
[----:B------:R2:W-:Y:S04]  /*3cd0*/  STG.E.U16 desc[UR22][R12.64], R3 ;  /* 0x000000030c007986 */ /* 0x0005e8000c101516 */
[----:B------:R-:W-:Y:S01]  /*3ce0*/  STG.E.U16 desc[UR22][R18.64], R7 ;  /* 0x0000000712007986 */ /* 0x000fe2000c101516 */
[----:B0-----:R-:W0:Y:S01]  /*3cf0*/  LDC.64 R8, c[0x0][0x3a0] ;  /* 0x0000e800ff087b82 */ /* 0x001e220000000a00 */
[----:B-1----:R-:W-:Y:S01]  /*3d00*/  PRMT R11, R7, 0x7632, R11 ;  /* 0x00007632070b7816 */ /* 0x002fe2000000000b */
[----:B--2---:R-:W-:-:S04]  /*3d10*/  IMAD.SHL.U32 R3, R2, 0x4, RZ ;  /* 0x0000000402037824 */ /* 0x004fc800078e00ff */
[----:B------:R-:W-:Y:S02]  /*3d20*/  STG.E.U16 desc[UR22][R20.64], R11 ;  /* 0x0000000b14007986 */ /* 0x000fe4000c101516 */
[----:B------:R-:W-:Y:S01]  /*3d30*/  BAR.SYNC.DEFER_BLOCKING 0x0 ;  /* 0x0000000000007b1d */ /* 0x000fe20000010000 */
[----:B0-----:R-:W-:-:S04]  /*3d40*/  IADD3 R2, P1, P2, R3, UR6, R8 ;  /* 0x0000000603027c10 */ /* 0x001fc8000fa3e008 */
[----:B------:R-:W-:Y:S01]  /*3d50*/  IADD3.X R3, PT, PT, R0, UR5, R9, P1, P2 ;  /* 0x0000000500037c10 */ /* 0x000fe20008fe4409 */
[----:B------:R-:W-:Y:S02]  /*3d60*/  STSM.16.M88 [R25], R38 ;  /* 0x0000002619007844 */ /* 0x000fe40000000000 */
[----:B------:R-:W-:Y:S06]  /*3d70*/  BAR.SYNC.DEFER_BLOCKING 0x0 ;  /* 0x0000000000007b1d */ /* 0x000fec0000010000 */
[----:B------:R-:W0:Y:S04]  /*3d80*/  LDSM.16.M88 R5, [R24+UR10] ;  /* 0x0000000a1805783b */ /* 0x000e280008000000 */
[----:B0-----:R0:W-:Y:S01]  /*3d90*/  @!P0 STG.E desc[UR22][R2.64], R5 ;  /* 0x0000000502008986 */ /* 0x0011e2000c101916 */
[----:B------:R-:W-:Y:S06]  /*3da0*/  BAR.SYNC.DEFER_BLOCKING 0x0 ;  /* 0x0000000000007b1d */ /* 0x000fec0000010000 */
[----:B------:R-:W-:Y:S05]  /*3db0*/  BRA.U UP1, `(.L_x_22) ;  /* 0x00000001019c7547 */ /* 0x000fea000b800000 */
[----:B------:R-:W1:Y:S01]  /*3dc0*/  S2UR UR5, SR_CgaCtaId ;  /* 0x00000000000579c3 */ /* 0x000e620000008800 */
[----:B------:R-:W-:Y:S01]  /*3dd0*/  NOP ;  /* 0x0000000000007918 */ /* 0x000fe20000000000 */
[----:B------:R-:W-:Y:S01]  /*3de0*/  UMOV UR4, 0x50 ;  /* 0x0000005000047882 */ /* 0x000fe20000000000 */
[----:B------:R-:W-:Y:S02]  /*3df0*/  IMAD.U32 R0, RZ, RZ, UR11 ;  /* 0x0000000bff007e24 */ /* 0x000fe4000f8e00ff */
[----:B0-----:R-:W-:-:S03]  /*3e00*/  IMAD.MOV.U32 R3, RZ, RZ, 0x1 ;  /* 0x00000001ff037424 */ /* 0x001fc600078e00ff */
[----:B------:R-:W-:-:S04]  /*3e10*/  LOP3.LUT R0, R0, 0xffff, RZ, 0xc0, !PT ;  /* 0x0000ffff00007812 */ /* 0x000fc800078ec0ff */
[----:B------:R-:W-:-:S05]  /*3e20*/  SHF.R.U32.HI R0, RZ, 0x5, R0 ;  /* 0x00000005ff007819 */ /* 0x000fca0000011600 */
[----:B------:R-:W-:Y:S01]  /*3e30*/  VIADD R2, R0, 0x10 ;  /* 0x0000001000027836 */ /* 0x000fe20000000000 */
[----:B------:R-:W-:Y:S01]  /*3e40*/  SHF.L.U32 R0, R3, R0, RZ ;  /* 0x0000000003007219 */ /* 0x000fe200000006ff */
[----:B-1----:R-:W-:-:S03]  /*3e50*/  ULEA UR6, UR5, UR4, 0x18 ;  /* 0x0000000405067291 */ /* 0x002fc6000f8ec0ff */
[----:B------:R-:W-:-:S04]  /*3e60*/  SHF.L.U32 R3, R3, R2, RZ ;  /* 0x0000000203037219 */ /* 0x000fc800000006ff */
[----:B------:R-:W-:Y:S02]  /*3e70*/  LOP3.LUT R0, R3, R0, RZ, 0xfc, !PT ;  /* 0x0000000003007212 */ /* 0x000fe400078efcff */
[----:B------:R-:W0:Y:S02]  /*3e80*/  LDS R5, [UR6] ;  /* 0x00000006ff057984 */ /* 0x000e240008000800 */
[C---:B------:R-:W-:Y:S02]  /*3e90*/  LOP3.LUT R2, R0.reuse, 0xffff, RZ, 0xc0, !PT ;  /* 0x0000ffff00027812 */ /* 0x040fe400078ec0ff */
[----:B0-----:R-:W-:-:S04]  /*3ea0*/  LOP3.LUT R3, R0, 0xffff, R5, 0x80, !PT ;  /* 0x0000ffff00037812 */ /* 0x001fc800078e8005 */
[----:B------:R-:W-:-:S13]  /*3eb0*/  ISETP.NE.AND P0, PT, R3, R2, PT ;  /* 0x000000020300720c */ /* 0x000fda0003f05270 */
[----:B------:R-:W-:Y:S05]  /*3ec0*/  @P0 BRA `(.L_x_23) ;  /* 0x0000000000500947 */ /* 0x000fea0003800000 */
[----:B------:R-:W-:Y:S02]  /*3ed0*/  SHF.R.U32.HI R5, RZ, 0x10, R5 ;  /* 0x00000010ff057819 */ /* 0x000fe40000011605 */
[----:B------:R-:W-:-:S04]  /*3ee0*/  SHF.R.U32.HI R2, RZ, 0x10, R0 ;  /* 0x00000010ff027819 */ /* 0x000fc80000011600 */
[----:B------:R-:W-:-:S04]  /*3ef0*/  LOP3.LUT R5, R5, R2, RZ, 0xc0, !PT ;  /* 0x0000000205057212 */ /* 0x000fc800078ec0ff */
[----:B------:R-:W-:-:S13]  /*3f00*/  ISETP.NE.AND P0, PT, R5, R2, PT ;  /* 0x000000020500720c */ /* 0x000fda0003f05270 */
[----:B------:R-:W-:Y:S05]  /*3f10*/  @P0 BRA `(.L_x_24) ;  /* 0x0000000000300947 */ /* 0x000fea0003800000 */
[----:B------:R-:W-:Y:S01]  /*3f20*/  R2UR UR4, R0 ;  /* 0x00000000000472ca */ /* 0x000fe200000e0000 */
[----:B------:R-:W-:Y:S01]  /*3f30*/  VOTEU.ANY UR5, UPT, PT ;  /* 0x0000000000057886 */ /* 0x000fe200038e0100 */
[----:B------:R-:W0:Y:S01]  /*3f40*/  S2R R0, SR_LANEID ;  /* 0x0000000000007919 */ /* 0x000e220000000000 */
[----:B------:R-:W-:-:S10]  /*3f50*/  UFLO.U32 UR5, UR5 ;  /* 0x00000005000572bd */ /* 0x000fd400080e0000 */
[----:B------:R-:W-:-:S06]  /*3f60*/  ULOP3.LUT UR4, URZ, UR4, URZ, 0x33, !UPT ;  /* 0x00000004ff047292 */ /* 0x000fcc000f8e33ff */
[----:B------:R-:W-:-:S04]  /*3f70*/  IMAD.U32 R2, RZ, RZ, UR4 ;  /* 0x00000004ff027e24 */ /* 0x000fc8000f8e00ff */
[----:B------:R-:W1:Y:S02]  /*3f80*/  REDUX UR7, R2 ;  /* 0x00000000020773c4 */ /* 0x000e640000000000 */
[----:B------:R2:W-:Y:S01]  /*3f90*/  UTCATOMSWS.AND URZ, UR4 ;  /* 0x0000000400ff79e3 */ /* 0x0005e20008000000 */
[----:B0-----:R-:W-:Y:S01]  /*3fa0*/  ISETP.EQ.U32.AND P0, PT, R0, UR5, PT ;  /* 0x0000000500007c0c */ /* 0x001fe2000bf02070 */
[----:B-1----:R-:W-:-:S12]  /*3fb0*/  IMAD.U32 R0, RZ, RZ, UR7 ;  /* 0x00000007ff007e24 */ /* 0x002fd8000f8e00ff */
[----:B------:R2:W-:Y:S01]  /*3fc0*/  @P0 ATOMS.AND RZ, [UR6], R0 ;  /* 0x00000000ffff098c */ /* 0x0005e2000a800006 */
[----:B------:R-:W-:Y:S05]  /*3fd0*/  BRA `(.L_x_22) ;  /* 0x0000000000147947 */ /* 0x000fea0003800000 */
.L_x_24:
[----:B------:R-:W-:-:S07]  /*3fe0*/  MOV R2, 0x4000 ;  /* 0x0000400000027802 */ /* 0x000fce0000000f00 */
[----:B------:R-:W-:Y:S05]  /*3ff0*/  CALL.REL.NOINC `($__internal_0_$__cuda_sm10x_tcgen05_guardrail_trap_col_being_dealloced_not_returned_by_alloc) ;  /* 0x0000000000447944 */ /* 0x000fea0003c00000 */
[----:B------:R-:W-:Y:S05]  /*4000*/  BRA `(.L_x_22) ;  /* 0x0000000000087947 */ /* 0x000fea0003800000 */
.L_x_23:
[----:B------:R-:W-:-:S07]  /*4010*/  MOV R2, 0x4030 ;  /* 0x0000403000027802 */ /* 0x000fce0000000f00 */
[----:B------:R-:W-:Y:S05]  /*4020*/  CALL.REL.NOINC `($__internal_2_$__cuda_sm10x_tcgen05_guardrail_trap_unallocated_columns_being_dealloced) ;  /* 0x0000000000507944 */ /* 0x000fea0003c00000 */
.L_x_22:
[----:B------:R-:W-:Y:S01]  /*4030*/  NOP ;  /* 0x0000000000007918 */ /* 0x000fe20000000000 */
[----:B--2---:R-:W-:Y:S05]  /*4040*/  EXIT ;  /* 0x000000000000794d */ /* 0x004fea0003800000 */
.L_x_8:
[----:B------:R-:W1:Y:S02]  /*4050*/  SYNCS.PHASECHK.TRANS64.TRYWAIT P2, [UR10+0xc00], RZ ;  /* 0x000c00ffff0075a7 */ /* 0x000e64000804110a */
[----:B-1----:R-:W-:Y:S05]  /*4060*/  @!P2 BRA `(.L_x_8) ;  /* 0xfffffffc00f8a947 */ /* 0x002fea000383ffff */
[----:B------:R-:W-:Y:S05]  /*4070*/  BRA `(.L_x_7) ;  /* 0xffffffcc00f07947 */ /* 0x000fea000383ffff */
.L_x_17:
[----:B------:R-:W2:Y:S02]  /*4080*/  SYNCS.PHASECHK.TRANS64.TRYWAIT P0, [UR10+0x1410], RZ ;  /* 0x001410ffff0075a7 */ /* 0x000ea4000800110a */
[----:B--2---:R-:W-:Y:S05]  /*4090*/  @!P0 BRA `(.L_x_17) ;  /* 0xfffffffc00f88947 */ /* 0x004fea000383ffff */
[----:B------:R-:W-:Y:S05]  /*40a0*/  BRA `(.L_x_25) ;  /* 0xffffffe000c07947 */ /* 0x000fea000383ffff */
.L_x_18:
[----:B------:R-:W0:Y:S02]  /*40b0*/  SYNCS.PHASECHK.TRANS64.TRYWAIT P0, [UR28], R8 ;  /* 0x00000008ff0075a7 */ /* 0x000e24000800111c */
[----:B0-----:R-:W-:Y:S05]  /*40c0*/  @!P0 BRA `(.L_x_18) ;  /* 0xfffffffc00f88947 */ /* 0x001fea000383ffff */
[----:B------:R-:W-:Y:S05]  /*40d0*/  BRA `(.L_x_26) ;  /* 0xffffffec00487947 */ /* 0x000fea000383ffff */
.L_x_21:
[----:B------:R-:W0:Y:S02]  /*40e0*/  SYNCS.PHASECHK.TRANS64.TRYWAIT P0, [UR28], R3 ;  /* 0x00000003ff0075a7 */ /* 0x000e24000800111c */
[----:B0-----:R-:W-:Y:S05]  /*40f0*/  @!P0 BRA `(.L_x_21) ;  /* 0xfffffffc00f88947 */ /* 0x001fea000383ffff */
[----:B------:R-:W-:Y:S05]  /*4100*/  BRA `(.L_x_27) ;  /* 0xfffffff000907947 */ /* 0x000fea000383ffff */
        .weak           $__internal_0_$__cuda_sm10x_tcgen05_guardrail_trap_col_being_dealloced_not_returned_by_alloc
        .type           $__internal_0_$__cuda_sm10x_tcgen05_guardrail_trap_col_being_dealloced_not_returned_by_alloc,@function
        .size           $__internal_0_$__cuda_sm10x_tcgen05_guardrail_trap_col_being_dealloced_not_returned_by_alloc,($__internal_1_$__cuda_sm10x_tcgen05_guardrail_trap_phase_invalid_during_alloc - $__internal_0_$__cuda_sm10x_tcgen05_guardrail_trap_col_being_dealloced_not_returned_by_alloc)
$__internal_0_$__cuda_sm10x_tcgen05_guardrail_trap_col_being_dealloced_not_returned_by_alloc:
[----:B------:R-:W-:Y:S05]  /*4110*/  BPT.TRAP 0x1 ;  /* 0x000000040000795c */ /* 0x000fea0000300000 */
[----:B------:R-:W-:-:S04]  /*4120*/  IMAD.MOV.U32 R3, RZ, RZ, 0x0 ;  /* 0x00000000ff037424 */ /* 0x000fc800078e00ff */
[----:B------:R-:W-:Y:S05]  /*4130*/  RET.REL.NODEC R2 `(attn_fwd) ;  /* 0xffffffbc02b07950 */ /* 0x000fea0003c3ffff */
        .weak           $__internal_1_$__cuda_sm10x_tcgen05_guardrail_trap_phase_invalid_during_alloc
        .type           $__internal_1_$__cuda_sm10x_tcgen05_guardrail_trap_phase_invalid_during_alloc,@function
        .size           $__internal_1_$__cuda_sm10x_tcgen05_guardrail_trap_phase_invalid_during_alloc,($__internal_2_$__cuda_sm10x_tcgen05_guardrail_trap_unallocated_columns_being_dealloced - $__internal_1_$__cuda_sm10x_tcgen05_guardrail_trap_phase_invalid_during_alloc)
$__internal_1_$__cuda_sm10x_tcgen05_guardrail_trap_phase_invalid_during_alloc:
[----:B------:R-:W-:Y:S05]  /*4140*/  BPT.TRAP 0x1 ;  /* 0x000000040000795c */ /* 0x000fea0000300000 */
[----:B------:R-:W-:-:S04]  /*4150*/  IMAD.MOV.U32 R3, RZ, RZ, 0x0 ;  /* 0x00000000ff037424 */ /* 0x000fc800078e00ff */
[----:B------:R-:W-:Y:S05]  /*4160*/  RET.REL.NODEC R2 `(attn_fwd) ;  /* 0xffffffbc02a47950 */ /* 0x000fea0003c3ffff */
        .weak           $__internal_2_$__cuda_sm10x_tcgen05_guardrail_trap_unallocated_columns_being_dealloced
        .type           $__internal_2_$__cuda_sm10x_tcgen05_guardrail_trap_unallocated_columns_being_dealloced,@function
        .size           $__internal_2_$__cuda_sm10x_tcgen05_guardrail_trap_unallocated_columns_being_dealloced,(.L_x_31 - $__internal_2_$__cuda_sm10x_tcgen05_guardrail_trap_unallocated_columns_being_dealloced)
$__internal_2_$__cuda_sm10x_tcgen05_guardrail_trap_unallocated_columns_being_dealloced:
[----:B------:R-:W-:Y:S05]  /*4170*/  BPT.TRAP 0x1 ;  /* 0x000000040000795c */ /* 0x000fea0000300000 */
[----:B------:R-:W-:-:S04]  /*4180*/  IMAD.MOV.U32 R3, RZ, RZ, 0x0 ;  /* 0x00000000ff037424 */ /* 0x000fc800078e00ff */
[----:B------:R-:W-:Y:S05]  /*4190*/  RET.REL.NODEC R2 `(attn_fwd) ;  /* 0xffffffbc02987950 */ /* 0x000fea0003c3ffff */
.L_x_28:
[----:B------:R-:W-:-:S00]  /*41a0*/  BRA `(.L_x_28) ;  /* 0xfffffffc00fc7947 */ /* 0x000fc0000383ffff */
[----:B------:R-:W-:-:S00]  /*41b0*/  NOP ;  /* 0x0000000000007918 */ /* 0x000fc00000000000 */
        /* <DEDUP_REMOVED lines=12> */
.L_x_31:


//--------------------- .nv.global.init           --------------------------
	.section	.nv.global.init,"aw",@progbits
.nv.global.init:
	.type		_$_str,@object
	.size		_$_str,(.L_3 - _$_str)
_$_str:
        /*0000*/ 	.byte	0x5f, 0x5f, 0x43, 0x55, 0x44, 0x41, 0x5f, 0x46, 0x54, 0x5a, 0x00
.L_3:


//--------------------- .nv.shared.attn_fwd       --------------------------
	.section	.nv.shared.attn_fwd,"aw",@nobits
	.sectionflags	@""
	.align	16
	.zero		1024


//--------------------- .nv.shared.reserved.0     --------------------------
	.section	.nv.shared.reserved.0,"aw",@nobits
	.align	8
	.weak		__nv_reservedSMEM_offset_0_alias
	.size		__nv_reservedSMEM_offset_0_alias, 0, 64
	.other		__nv_reservedSMEM_offset_0_alias,@"STO_CUDA_RESERVED_SHARED STV_DEFAULT"
__nv_reservedSMEM_offset_0_alias:
	.zero		0
.nv.shared.reserved.0:
	.zero		64
	.weak		__nv_reservedSMEM_allocation_phase
	.type		__nv_reservedSMEM_allocation_phase,@object
	.size		__nv_reservedSMEM_allocation_phase,(.L_0 - __nv_reservedSMEM_allocation_phase)
__nv_reservedSMEM_allocation_phase:
	.zero		1
.L_0:
	.zero		7
	.weak		__nv_reservedSMEM_devtool_atexit_pc
	.type		__nv_reservedSMEM_devtool_atexit_pc,@object
	.size		__nv_reservedSMEM_devtool_atexit_pc,(__nv_reservedSMEM_allocation_mask - __nv_reservedSMEM_devtool_atexit_pc)
__nv_reservedSMEM_devtool_atexit_pc:
	.zero		8
	.weak		__nv_reservedSMEM_allocation_mask
	.type		__nv_reservedSMEM_allocation_mask,@object
	.size		__nv_reservedSMEM_allocation_mask,(.L_2 - __nv_reservedSMEM_allocation_mask)
__nv_reservedSMEM_allocation_mask:
	.zero		4
.L_2:


//--------------------- .nv.constant0.attn_fwd    --------------------------
	.section	.nv.constant0.attn_fwd,"a",@progbits
	.sectionflags	@""
	.align	4
.nv.constant0.attn_fwd:
	.zero		1032


//--------------------- SYMBOLS --------------------------

	.type		.nv.reservedSmem.offset0,@object
	.size		.nv.reservedSmem.offset0,0x4
	.type		.nv.reservedSmem.cap,@object
	.size		.nv.reservedSmem.cap,0x4
